//
// Generated by NVIDIA NVVM Compiler
//
// Compiler Build ID: CL-36424714
// Cuda compilation tools, release 13.0, V13.0.88
// Based on NVVM 20.0.0
//

.version 9.0
.target sm_100
.address_size 64

	// .globl	_Z22conv_gpu_sample_kernelPfS_S_
// _ZZ29conv_gpu_kernel_matrix_sharedPfS_S_E3fms has been demoted
// _ZZ29conv_gpu_kernel_matrix_sharedPfS_S_E7kernels has been demoted

.visible .entry _Z22conv_gpu_sample_kernelPfS_S_(
	.param .u64 .ptr .align 1 _Z22conv_gpu_sample_kernelPfS_S__param_0,
	.param .u64 .ptr .align 1 _Z22conv_gpu_sample_kernelPfS_S__param_1,
	.param .u64 .ptr .align 1 _Z22conv_gpu_sample_kernelPfS_S__param_2
)
{
	.reg .pred 	%p<5>;
	.reg .b32 	%r<22>;
	.reg .b32 	%f<58>;
	.reg .b64 	%rd<26>;

	ld.param.u64 	%rd12, [_Z22conv_gpu_sample_kernelPfS_S__param_0];
	ld.param.u64 	%rd13, [_Z22conv_gpu_sample_kernelPfS_S__param_1];
	ld.param.u64 	%rd14, [_Z22conv_gpu_sample_kernelPfS_S__param_2];
	cvta.to.global.u64 	%rd15, %rd13;
	cvta.to.global.u64 	%rd16, %rd12;
	cvta.to.global.u64 	%rd1, %rd14;
	mov.u32 	%r13, %tid.x;
	mul.lo.s32 	%r1, %r13, 2032128;
	add.s64 	%rd2, %rd16, 65536;
	mul.wide.u32 	%rd3, %r13, 1048576;
	add.s64 	%rd4, %rd15, 36;
	mov.b32 	%r18, 0;
$L__BB0_1:
	mad.lo.s32 	%r3, %r18, 15876, %r1;
	mul.wide.u32 	%rd17, %r18, 2304;
	add.s64 	%rd5, %rd4, %rd17;
	mov.b32 	%r19, 0;
$L__BB0_2:
	mad.lo.s32 	%r5, %r19, 126, %r3;
	mul.wide.u32 	%rd18, %r19, 128;
	add.s64 	%rd6, %rd3, %rd18;
	mov.b32 	%r20, 0;
$L__BB0_3:
	cvt.u64.u32 	%rd19, %r20;
	add.s64 	%rd20, %rd6, %rd19;
	shl.b64 	%rd21, %rd20, 2;
	add.s64 	%rd25, %rd2, %rd21;
	mov.f32 	%f57, 0f00000000;
	mov.b32 	%r21, 0;
	mov.u64 	%rd24, %rd5;
$L__BB0_4:
	ld.global.f32 	%f4, [%rd25+-65536];
	ld.global.f32 	%f5, [%rd24+-36];
	fma.rn.f32 	%f6, %f4, %f5, %f57;
	ld.global.f32 	%f7, [%rd25+-65532];
	ld.global.f32 	%f8, [%rd24+-32];
	fma.rn.f32 	%f9, %f7, %f8, %f6;
	ld.global.f32 	%f10, [%rd25+-65528];
	ld.global.f32 	%f11, [%rd24+-28];
	fma.rn.f32 	%f12, %f10, %f11, %f9;
	ld.global.f32 	%f13, [%rd25+-65024];
	ld.global.f32 	%f14, [%rd24+-24];
	fma.rn.f32 	%f15, %f13, %f14, %f12;
	ld.global.f32 	%f16, [%rd25+-65020];
	ld.global.f32 	%f17, [%rd24+-20];
	fma.rn.f32 	%f18, %f16, %f17, %f15;
	ld.global.f32 	%f19, [%rd25+-65016];
	ld.global.f32 	%f20, [%rd24+-16];
	fma.rn.f32 	%f21, %f19, %f20, %f18;
	ld.global.f32 	%f22, [%rd25+-64512];
	ld.global.f32 	%f23, [%rd24+-12];
	fma.rn.f32 	%f24, %f22, %f23, %f21;
	ld.global.f32 	%f25, [%rd25+-64508];
	ld.global.f32 	%f26, [%rd24+-8];
	fma.rn.f32 	%f27, %f25, %f26, %f24;
	ld.global.f32 	%f28, [%rd25+-64504];
	ld.global.f32 	%f29, [%rd24+-4];
	fma.rn.f32 	%f30, %f28, %f29, %f27;
	ld.global.f32 	%f31, [%rd25];
	ld.global.f32 	%f32, [%rd24];
	fma.rn.f32 	%f33, %f31, %f32, %f30;
	ld.global.f32 	%f34, [%rd25+4];
	ld.global.f32 	%f35, [%rd24+4];
	fma.rn.f32 	%f36, %f34, %f35, %f33;
	ld.global.f32 	%f37, [%rd25+8];
	ld.global.f32 	%f38, [%rd24+8];
	fma.rn.f32 	%f39, %f37, %f38, %f36;
	ld.global.f32 	%f40, [%rd25+512];
	ld.global.f32 	%f41, [%rd24+12];
	fma.rn.f32 	%f42, %f40, %f41, %f39;
	ld.global.f32 	%f43, [%rd25+516];
	ld.global.f32 	%f44, [%rd24+16];
	fma.rn.f32 	%f45, %f43, %f44, %f42;
	ld.global.f32 	%f46, [%rd25+520];
	ld.global.f32 	%f47, [%rd24+20];
	fma.rn.f32 	%f48, %f46, %f47, %f45;
	ld.global.f32 	%f49, [%rd25+1024];
	ld.global.f32 	%f50, [%rd24+24];
	fma.rn.f32 	%f51, %f49, %f50, %f48;
	ld.global.f32 	%f52, [%rd25+1028];
	ld.global.f32 	%f53, [%rd24+28];
	fma.rn.f32 	%f54, %f52, %f53, %f51;
	ld.global.f32 	%f55, [%rd25+1032];
	ld.global.f32 	%f56, [%rd24+32];
	fma.rn.f32 	%f57, %f55, %f56, %f54;
	add.s32 	%r21, %r21, 2;
	add.s64 	%rd25, %rd25, 131072;
	add.s64 	%rd24, %rd24, 72;
	setp.ne.s32 	%p1, %r21, 64;
	@%p1 bra 	$L__BB0_4;
	add.s32 	%r17, %r5, %r20;
	mul.wide.u32 	%rd22, %r17, 4;
	add.s64 	%rd23, %rd1, %rd22;
	st.global.f32 	[%rd23], %f57;
	add.s32 	%r20, %r20, 1;
	setp.ne.s32 	%p2, %r20, 126;
	@%p2 bra 	$L__BB0_3;
	add.s32 	%r19, %r19, 1;
	setp.ne.s32 	%p3, %r19, 126;
	@%p3 bra 	$L__BB0_2;
	add.s32 	%r18, %r18, 1;
	setp.ne.s32 	%p4, %r18, 128;
	@%p4 bra 	$L__BB0_1;
	ret;

}
	// .globl	_Z22conv_gpu_single_kernelPfS_S_
.visible .entry _Z22conv_gpu_single_kernelPfS_S_(
	.param .u64 .ptr .align 1 _Z22conv_gpu_single_kernelPfS_S__param_0,
	.param .u64 .ptr .align 1 _Z22conv_gpu_single_kernelPfS_S__param_1,
	.param .u64 .ptr .align 1 _Z22conv_gpu_single_kernelPfS_S__param_2
)
{
	.reg .pred 	%p<6>;
	.reg .b32 	%r<25>;
	.reg .b32 	%f<58>;
	.reg .b64 	%rd<26>;

	ld.param.u64 	%rd12, [_Z22conv_gpu_single_kernelPfS_S__param_0];
	ld.param.u64 	%rd13, [_Z22conv_gpu_single_kernelPfS_S__param_1];
	ld.param.u64 	%rd14, [_Z22conv_gpu_single_kernelPfS_S__param_2];
	cvta.to.global.u64 	%rd15, %rd13;
	cvta.to.global.u64 	%rd16, %rd12;
	cvta.to.global.u64 	%rd1, %rd14;
	add.s64 	%rd2, %rd16, 65536;
	add.s64 	%rd3, %rd15, 36;
	mov.b32 	%r20, 0;
$L__BB1_1:
	mul.lo.s32 	%r2, %r20, 2032128;
	mul.wide.u32 	%rd4, %r20, 1048576;
	mov.b32 	%r21, 0;
$L__BB1_2:
	mad.lo.s32 	%r4, %r21, 15876, %r2;
	mul.wide.u32 	%rd17, %r21, 2304;
	add.s64 	%rd5, %rd3, %rd17;
	mov.b32 	%r22, 0;
$L__BB1_3:
	mad.lo.s32 	%r6, %r22, 126, %r4;
	mul.wide.u32 	%rd18, %r22, 128;
	add.s64 	%rd6, %rd4, %rd18;
	mov.b32 	%r23, 0;
$L__BB1_4:
	cvt.u64.u32 	%rd19, %r23;
	add.s64 	%rd20, %rd6, %rd19;
	shl.b64 	%rd21, %rd20, 2;
	add.s64 	%rd25, %rd2, %rd21;
	mov.f32 	%f57, 0f00000000;
	mov.b32 	%r24, 0;
	mov.u64 	%rd24, %rd5;
$L__BB1_5:
	ld.global.f32 	%f4, [%rd25+-65536];
	ld.global.f32 	%f5, [%rd24+-36];
	fma.rn.f32 	%f6, %f4, %f5, %f57;
	ld.global.f32 	%f7, [%rd25+-65532];
	ld.global.f32 	%f8, [%rd24+-32];
	fma.rn.f32 	%f9, %f7, %f8, %f6;
	ld.global.f32 	%f10, [%rd25+-65528];
	ld.global.f32 	%f11, [%rd24+-28];
	fma.rn.f32 	%f12, %f10, %f11, %f9;
	ld.global.f32 	%f13, [%rd25+-65024];
	ld.global.f32 	%f14, [%rd24+-24];
	fma.rn.f32 	%f15, %f13, %f14, %f12;
	ld.global.f32 	%f16, [%rd25+-65020];
	ld.global.f32 	%f17, [%rd24+-20];
	fma.rn.f32 	%f18, %f16, %f17, %f15;
	ld.global.f32 	%f19, [%rd25+-65016];
	ld.global.f32 	%f20, [%rd24+-16];
	fma.rn.f32 	%f21, %f19, %f20, %f18;
	ld.global.f32 	%f22, [%rd25+-64512];
	ld.global.f32 	%f23, [%rd24+-12];
	fma.rn.f32 	%f24, %f22, %f23, %f21;
	ld.global.f32 	%f25, [%rd25+-64508];
	ld.global.f32 	%f26, [%rd24+-8];
	fma.rn.f32 	%f27, %f25, %f26, %f24;
	ld.global.f32 	%f28, [%rd25+-64504];
	ld.global.f32 	%f29, [%rd24+-4];
	fma.rn.f32 	%f30, %f28, %f29, %f27;
	ld.global.f32 	%f31, [%rd25];
	ld.global.f32 	%f32, [%rd24];
	fma.rn.f32 	%f33, %f31, %f32, %f30;
	ld.global.f32 	%f34, [%rd25+4];
	ld.global.f32 	%f35, [%rd24+4];
	fma.rn.f32 	%f36, %f34, %f35, %f33;
	ld.global.f32 	%f37, [%rd25+8];
	ld.global.f32 	%f38, [%rd24+8];
	fma.rn.f32 	%f39, %f37, %f38, %f36;
	ld.global.f32 	%f40, [%rd25+512];
	ld.global.f32 	%f41, [%rd24+12];
	fma.rn.f32 	%f42, %f40, %f41, %f39;
	ld.global.f32 	%f43, [%rd25+516];
	ld.global.f32 	%f44, [%rd24+16];
	fma.rn.f32 	%f45, %f43, %f44, %f42;
	ld.global.f32 	%f46, [%rd25+520];
	ld.global.f32 	%f47, [%rd24+20];
	fma.rn.f32 	%f48, %f46, %f47, %f45;
	ld.global.f32 	%f49, [%rd25+1024];
	ld.global.f32 	%f50, [%rd24+24];
	fma.rn.f32 	%f51, %f49, %f50, %f48;
	ld.global.f32 	%f52, [%rd25+1028];
	ld.global.f32 	%f53, [%rd24+28];
	fma.rn.f32 	%f54, %f52, %f53, %f51;
	ld.global.f32 	%f55, [%rd25+1032];
	ld.global.f32 	%f56, [%rd24+32];
	fma.rn.f32 	%f57, %f55, %f56, %f54;
	add.s32 	%r24, %r24, 2;
	add.s64 	%rd25, %rd25, 131072;
	add.s64 	%rd24, %rd24, 72;
	setp.ne.s32 	%p1, %r24, 64;
	@%p1 bra 	$L__BB1_5;
	add.s32 	%r19, %r6, %r23;
	mul.wide.u32 	%rd22, %r19, 4;
	add.s64 	%rd23, %rd1, %rd22;
	st.global.f32 	[%rd23], %f57;
	add.s32 	%r23, %r23, 1;
	setp.ne.s32 	%p2, %r23, 126;
	@%p2 bra 	$L__BB1_4;
	add.s32 	%r22, %r22, 1;
	setp.ne.s32 	%p3, %r22, 126;
	@%p3 bra 	$L__BB1_3;
	add.s32 	%r21, %r21, 1;
	setp.ne.s32 	%p4, %r21, 128;
	@%p4 bra 	$L__BB1_2;
	add.s32 	%r20, %r20, 1;
	setp.ne.s32 	%p5, %r20, 8;
	@%p5 bra 	$L__BB1_1;
	ret;

}
	// .globl	_Z23conv_gpu_channel_kernelPfS_S_
.visible .entry _Z23conv_gpu_channel_kernelPfS_S_(
	.param .u64 .ptr .align 1 _Z23conv_gpu_channel_kernelPfS_S__param_0,
	.param .u64 .ptr .align 1 _Z23conv_gpu_channel_kernelPfS_S__param_1,
	.param .u64 .ptr .align 1 _Z23conv_gpu_channel_kernelPfS_S__param_2
)
{
	.reg .pred 	%p<4>;
	.reg .b32 	%r<19>;
	.reg .b32 	%f<58>;
	.reg .b64 	%rd<26>;

	ld.param.u64 	%rd11, [_Z23conv_gpu_channel_kernelPfS_S__param_0];
	ld.param.u64 	%rd12, [_Z23conv_gpu_channel_kernelPfS_S__param_1];
	ld.param.u64 	%rd13, [_Z23conv_gpu_channel_kernelPfS_S__param_2];
	cvta.to.global.u64 	%rd14, %rd12;
	cvta.to.global.u64 	%rd15, %rd11;
	cvta.to.global.u64 	%rd1, %rd13;
	mov.u32 	%r10, %ctaid.x;
	mov.u32 	%r11, %tid.x;
	mul.lo.s32 	%r12, %r11, 15876;
	mad.lo.s32 	%r1, %r10, 2032128, %r12;
	add.s64 	%rd2, %rd15, 65536;
	mul.wide.u32 	%rd3, %r10, 1048576;
	mul.wide.u32 	%rd16, %r11, 2304;
	add.s64 	%rd17, %rd16, %rd14;
	add.s64 	%rd4, %rd17, 36;
	mov.b32 	%r16, 0;
$L__BB2_1:
	mad.lo.s32 	%r3, %r16, 126, %r1;
	mul.wide.u32 	%rd18, %r16, 128;
	add.s64 	%rd5, %rd3, %rd18;
	mov.b32 	%r17, 0;
$L__BB2_2:
	cvt.u64.u32 	%rd19, %r17;
	add.s64 	%rd20, %rd5, %rd19;
	shl.b64 	%rd21, %rd20, 2;
	add.s64 	%rd25, %rd2, %rd21;
	mov.f32 	%f57, 0f00000000;
	mov.b32 	%r18, 0;
	mov.u64 	%rd24, %rd4;
$L__BB2_3:
	ld.global.f32 	%f4, [%rd25+-65536];
	ld.global.f32 	%f5, [%rd24+-36];
	fma.rn.f32 	%f6, %f4, %f5, %f57;
	ld.global.f32 	%f7, [%rd25+-65532];
	ld.global.f32 	%f8, [%rd24+-32];
	fma.rn.f32 	%f9, %f7, %f8, %f6;
	ld.global.f32 	%f10, [%rd25+-65528];
	ld.global.f32 	%f11, [%rd24+-28];
	fma.rn.f32 	%f12, %f10, %f11, %f9;
	ld.global.f32 	%f13, [%rd25+-65024];
	ld.global.f32 	%f14, [%rd24+-24];
	fma.rn.f32 	%f15, %f13, %f14, %f12;
	ld.global.f32 	%f16, [%rd25+-65020];
	ld.global.f32 	%f17, [%rd24+-20];
	fma.rn.f32 	%f18, %f16, %f17, %f15;
	ld.global.f32 	%f19, [%rd25+-65016];
	ld.global.f32 	%f20, [%rd24+-16];
	fma.rn.f32 	%f21, %f19, %f20, %f18;
	ld.global.f32 	%f22, [%rd25+-64512];
	ld.global.f32 	%f23, [%rd24+-12];
	fma.rn.f32 	%f24, %f22, %f23, %f21;
	ld.global.f32 	%f25, [%rd25+-64508];
	ld.global.f32 	%f26, [%rd24+-8];
	fma.rn.f32 	%f27, %f25, %f26, %f24;
	ld.global.f32 	%f28, [%rd25+-64504];
	ld.global.f32 	%f29, [%rd24+-4];
	fma.rn.f32 	%f30, %f28, %f29, %f27;
	ld.global.f32 	%f31, [%rd25];
	ld.global.f32 	%f32, [%rd24];
	fma.rn.f32 	%f33, %f31, %f32, %f30;
	ld.global.f32 	%f34, [%rd25+4];
	ld.global.f32 	%f35, [%rd24+4];
	fma.rn.f32 	%f36, %f34, %f35, %f33;
	ld.global.f32 	%f37, [%rd25+8];
	ld.global.f32 	%f38, [%rd24+8];
	fma.rn.f32 	%f39, %f37, %f38, %f36;
	ld.global.f32 	%f40, [%rd25+512];
	ld.global.f32 	%f41, [%rd24+12];
	fma.rn.f32 	%f42, %f40, %f41, %f39;
	ld.global.f32 	%f43, [%rd25+516];
	ld.global.f32 	%f44, [%rd24+16];
	fma.rn.f32 	%f45, %f43, %f44, %f42;
	ld.global.f32 	%f46, [%rd25+520];
	ld.global.f32 	%f47, [%rd24+20];
	fma.rn.f32 	%f48, %f46, %f47, %f45;
	ld.global.f32 	%f49, [%rd25+1024];
	ld.global.f32 	%f50, [%rd24+24];
	fma.rn.f32 	%f51, %f49, %f50, %f48;
	ld.global.f32 	%f52, [%rd25+1028];
	ld.global.f32 	%f53, [%rd24+28];
	fma.rn.f32 	%f54, %f52, %f53, %f51;
	ld.global.f32 	%f55, [%rd25+1032];
	ld.global.f32 	%f56, [%rd24+32];
	fma.rn.f32 	%f57, %f55, %f56, %f54;
	add.s32 	%r18, %r18, 2;
	add.s64 	%rd25, %rd25, 131072;
	add.s64 	%rd24, %rd24, 72;
	setp.ne.s32 	%p1, %r18, 64;
	@%p1 bra 	$L__BB2_3;
	add.s32 	%r15, %r3, %r17;
	mul.wide.u32 	%rd22, %r15, 4;
	add.s64 	%rd23, %rd1, %rd22;
	st.global.f32 	[%rd23], %f57;
	add.s32 	%r17, %r17, 1;
	setp.ne.s32 	%p2, %r17, 126;
	@%p2 bra 	$L__BB2_2;
	add.s32 	%r16, %r16, 1;
	setp.ne.s32 	%p3, %r16, 126;
	@%p3 bra 	$L__BB2_1;
	ret;

}
	// .globl	_Z19conv_gpu_col_kernelPfS_S_
.visible .entry _Z19conv_gpu_col_kernelPfS_S_(
	.param .u64 .ptr .align 1 _Z19conv_gpu_col_kernelPfS_S__param_0,
	.param .u64 .ptr .align 1 _Z19conv_gpu_col_kernelPfS_S__param_1,
	.param .u64 .ptr .align 1 _Z19conv_gpu_col_kernelPfS_S__param_2
)
{
	.reg .pred 	%p<2>;
	.reg .b32 	%r<20>;
	.reg .b32 	%f<58>;
	.reg .b64 	%rd<28>;

	ld.param.u64 	%rd9, [_Z19conv_gpu_col_kernelPfS_S__param_0];
	ld.param.u64 	%rd10, [_Z19conv_gpu_col_kernelPfS_S__param_1];
	ld.param.u64 	%rd8, [_Z19conv_gpu_col_kernelPfS_S__param_2];
	cvta.to.global.u64 	%rd11, %rd10;
	cvta.to.global.u64 	%rd1, %rd9;
	mov.u32 	%r1, %tid.x;
	mov.u32 	%r2, %tid.y;
	mov.u32 	%r3, %ctaid.x;
	mov.u32 	%r4, %ctaid.y;
	shl.b32 	%r11, %r1, 20;
	shl.b32 	%r12, %r3, 7;
	or.b32  	%r13, %r11, %r4;
	add.s32 	%r18, %r13, %r12;
	mul.wide.u32 	%rd12, %r1, 1048576;
	mul.wide.u32 	%rd13, %r3, 128;
	add.s64 	%rd14, %rd12, %rd13;
	cvt.u64.u32 	%rd15, %r4;
	add.s64 	%rd16, %rd14, %rd15;
	shl.b64 	%rd17, %rd16, 2;
	add.s64 	%rd18, %rd17, %rd1;
	add.s64 	%rd27, %rd18, 516;
	mul.wide.u32 	%rd19, %r2, 2304;
	add.s64 	%rd20, %rd19, %rd11;
	add.s64 	%rd26, %rd20, 36;
	mov.f32 	%f57, 0f00000000;
	mov.b32 	%r19, 16384;
$L__BB3_1:
	ld.global.f32 	%f4, [%rd27+-516];
	ld.global.f32 	%f5, [%rd26+-36];
	fma.rn.f32 	%f6, %f4, %f5, %f57;
	ld.global.f32 	%f7, [%rd27+-512];
	ld.global.f32 	%f8, [%rd26+-32];
	fma.rn.f32 	%f9, %f7, %f8, %f6;
	ld.global.f32 	%f10, [%rd27+-508];
	ld.global.f32 	%f11, [%rd26+-28];
	fma.rn.f32 	%f12, %f10, %f11, %f9;
	ld.global.f32 	%f13, [%rd27+-4];
	ld.global.f32 	%f14, [%rd26+-24];
	fma.rn.f32 	%f15, %f13, %f14, %f12;
	ld.global.f32 	%f16, [%rd27];
	ld.global.f32 	%f17, [%rd26+-20];
	fma.rn.f32 	%f18, %f16, %f17, %f15;
	ld.global.f32 	%f19, [%rd27+4];
	ld.global.f32 	%f20, [%rd26+-16];
	fma.rn.f32 	%f21, %f19, %f20, %f18;
	ld.global.f32 	%f22, [%rd27+508];
	ld.global.f32 	%f23, [%rd26+-12];
	fma.rn.f32 	%f24, %f22, %f23, %f21;
	ld.global.f32 	%f25, [%rd27+512];
	ld.global.f32 	%f26, [%rd26+-8];
	fma.rn.f32 	%f27, %f25, %f26, %f24;
	ld.global.f32 	%f28, [%rd27+516];
	ld.global.f32 	%f29, [%rd26+-4];
	fma.rn.f32 	%f30, %f28, %f29, %f27;
	add.s32 	%r14, %r18, 16384;
	mul.wide.u32 	%rd21, %r14, 4;
	add.s64 	%rd22, %rd1, %rd21;
	ld.global.f32 	%f31, [%rd22];
	ld.global.f32 	%f32, [%rd26];
	fma.rn.f32 	%f33, %f31, %f32, %f30;
	ld.global.f32 	%f34, [%rd22+4];
	ld.global.f32 	%f35, [%rd26+4];
	fma.rn.f32 	%f36, %f34, %f35, %f33;
	ld.global.f32 	%f37, [%rd22+8];
	ld.global.f32 	%f38, [%rd26+8];
	fma.rn.f32 	%f39, %f37, %f38, %f36;
	ld.global.f32 	%f40, [%rd22+512];
	ld.global.f32 	%f41, [%rd26+12];
	fma.rn.f32 	%f42, %f40, %f41, %f39;
	ld.global.f32 	%f43, [%rd22+516];
	ld.global.f32 	%f44, [%rd26+16];
	fma.rn.f32 	%f45, %f43, %f44, %f42;
	ld.global.f32 	%f46, [%rd22+520];
	ld.global.f32 	%f47, [%rd26+20];
	fma.rn.f32 	%f48, %f46, %f47, %f45;
	ld.global.f32 	%f49, [%rd22+1024];
	ld.global.f32 	%f50, [%rd26+24];
	fma.rn.f32 	%f51, %f49, %f50, %f48;
	ld.global.f32 	%f52, [%rd22+1028];
	ld.global.f32 	%f53, [%rd26+28];
	fma.rn.f32 	%f54, %f52, %f53, %f51;
	ld.global.f32 	%f55, [%rd22+1032];
	ld.global.f32 	%f56, [%rd26+32];
	fma.rn.f32 	%f57, %f55, %f56, %f54;
	add.s32 	%r19, %r19, 32768;
	add.s64 	%rd27, %rd27, 131072;
	add.s32 	%r18, %r18, 32768;
	add.s64 	%rd26, %rd26, 72;
	setp.ne.s32 	%p1, %r19, 1064960;
	@%p1 bra 	$L__BB3_1;
	cvta.to.global.u64 	%rd23, %rd8;
	mad.lo.s32 	%r15, %r2, 15876, %r4;
	mad.lo.s32 	%r16, %r1, 2032128, %r15;
	mad.lo.s32 	%r17, %r3, 126, %r16;
	mul.wide.u32 	%rd24, %r17, 4;
	add.s64 	%rd25, %rd23, %rd24;
	st.global.f32 	[%rd25], %f57;
	ret;

}
	// .globl	_Z36conv_gpu_kernel_matrix_single_threadPfS_S_
.visible .entry _Z36conv_gpu_kernel_matrix_single_threadPfS_S_(
	.param .u64 .ptr .align 1 _Z36conv_gpu_kernel_matrix_single_threadPfS_S__param_0,
	.param .u64 .ptr .align 1 _Z36conv_gpu_kernel_matrix_single_threadPfS_S__param_1,
	.param .u64 .ptr .align 1 _Z36conv_gpu_kernel_matrix_single_threadPfS_S__param_2
)
{
	.reg .pred 	%p<6>;
	.reg .b32 	%r<25>;
	.reg .b32 	%f<52>;
	.reg .b64 	%rd<26>;

	ld.param.u64 	%rd12, [_Z36conv_gpu_kernel_matrix_single_threadPfS_S__param_0];
	ld.param.u64 	%rd13, [_Z36conv_gpu_kernel_matrix_single_threadPfS_S__param_1];
	ld.param.u64 	%rd14, [_Z36conv_gpu_kernel_matrix_single_threadPfS_S__param_2];
	cvta.to.global.u64 	%rd15, %rd13;
	cvta.to.global.u64 	%rd16, %rd12;
	cvta.to.global.u64 	%rd1, %rd14;
	add.s64 	%rd2, %rd16, 32;
	add.s64 	%rd3, %rd15, 32;
	mov.b32 	%r20, 0;
$L__BB4_1:
	mul.lo.s32 	%r2, %r20, 2032128;
	mul.wide.u32 	%rd4, %r20, 9144576;
	mov.b32 	%r21, 0;
$L__BB4_2:
	mad.lo.s32 	%r4, %r21, 15876, %r2;
	mul.wide.u32 	%rd17, %r21, 2304;
	add.s64 	%rd5, %rd3, %rd17;
	mov.b32 	%r22, 0;
$L__BB4_3:
	mad.lo.s32 	%r6, %r22, 126, %r4;
	mul.wide.u32 	%rd18, %r22, 72576;
	add.s64 	%rd6, %rd4, %rd18;
	mov.b32 	%r23, 0;
$L__BB4_4:
	mul.wide.u32 	%rd19, %r23, 576;
	add.s64 	%rd20, %rd6, %rd19;
	shl.b64 	%rd21, %rd20, 2;
	add.s64 	%rd25, %rd2, %rd21;
	mov.f32 	%f51, 0f00000000;
	mov.b32 	%r24, 0;
	mov.u64 	%rd24, %rd5;
$L__BB4_5:
	ld.global.f32 	%f4, [%rd25+-32];
	ld.global.f32 	%f5, [%rd24+-32];
	fma.rn.f32 	%f6, %f4, %f5, %f51;
	ld.global.f32 	%f7, [%rd25+-28];
	ld.global.f32 	%f8, [%rd24+-28];
	fma.rn.f32 	%f9, %f7, %f8, %f6;
	ld.global.f32 	%f10, [%rd25+-24];
	ld.global.f32 	%f11, [%rd24+-24];
	fma.rn.f32 	%f12, %f10, %f11, %f9;
	ld.global.f32 	%f13, [%rd25+-20];
	ld.global.f32 	%f14, [%rd24+-20];
	fma.rn.f32 	%f15, %f13, %f14, %f12;
	ld.global.f32 	%f16, [%rd25+-16];
	ld.global.f32 	%f17, [%rd24+-16];
	fma.rn.f32 	%f18, %f16, %f17, %f15;
	ld.global.f32 	%f19, [%rd25+-12];
	ld.global.f32 	%f20, [%rd24+-12];
	fma.rn.f32 	%f21, %f19, %f20, %f18;
	ld.global.f32 	%f22, [%rd25+-8];
	ld.global.f32 	%f23, [%rd24+-8];
	fma.rn.f32 	%f24, %f22, %f23, %f21;
	ld.global.f32 	%f25, [%rd25+-4];
	ld.global.f32 	%f26, [%rd24+-4];
	fma.rn.f32 	%f27, %f25, %f26, %f24;
	ld.global.f32 	%f28, [%rd25];
	ld.global.f32 	%f29, [%rd24];
	fma.rn.f32 	%f30, %f28, %f29, %f27;
	ld.global.f32 	%f31, [%rd25+4];
	ld.global.f32 	%f32, [%rd24+4];
	fma.rn.f32 	%f33, %f31, %f32, %f30;
	ld.global.f32 	%f34, [%rd25+8];
	ld.global.f32 	%f35, [%rd24+8];
	fma.rn.f32 	%f36, %f34, %f35, %f33;
	ld.global.f32 	%f37, [%rd25+12];
	ld.global.f32 	%f38, [%rd24+12];
	fma.rn.f32 	%f39, %f37, %f38, %f36;
	ld.global.f32 	%f40, [%rd25+16];
	ld.global.f32 	%f41, [%rd24+16];
	fma.rn.f32 	%f42, %f40, %f41, %f39;
	ld.global.f32 	%f43, [%rd25+20];
	ld.global.f32 	%f44, [%rd24+20];
	fma.rn.f32 	%f45, %f43, %f44, %f42;
	ld.global.f32 	%f46, [%rd25+24];
	ld.global.f32 	%f47, [%rd24+24];
	fma.rn.f32 	%f48, %f46, %f47, %f45;
	ld.global.f32 	%f49, [%rd25+28];
	ld.global.f32 	%f50, [%rd24+28];
	fma.rn.f32 	%f51, %f49, %f50, %f48;
	add.s32 	%r24, %r24, 16;
	add.s64 	%rd25, %rd25, 64;
	add.s64 	%rd24, %rd24, 64;
	setp.ne.s32 	%p1, %r24, 576;
	@%p1 bra 	$L__BB4_5;
	add.s32 	%r19, %r6, %r23;
	mul.wide.u32 	%rd22, %r19, 4;
	add.s64 	%rd23, %rd1, %rd22;
	st.global.f32 	[%rd23], %f51;
	add.s32 	%r23, %r23, 1;
	setp.ne.s32 	%p2, %r23, 126;
	@%p2 bra 	$L__BB4_4;
	add.s32 	%r22, %r22, 1;
	setp.ne.s32 	%p3, %r22, 126;
	@%p3 bra 	$L__BB4_3;
	add.s32 	%r21, %r21, 1;
	setp.ne.s32 	%p4, %r21, 128;
	@%p4 bra 	$L__BB4_2;
	add.s32 	%r20, %r20, 1;
	setp.ne.s32 	%p5, %r20, 8;
	@%p5 bra 	$L__BB4_1;
	ret;

}
	// .globl	_Z30conv_gpu_kernel_matrix_channelPfS_S_
.visible .entry _Z30conv_gpu_kernel_matrix_channelPfS_S_(
	.param .u64 .ptr .align 1 _Z30conv_gpu_kernel_matrix_channelPfS_S__param_0,
	.param .u64 .ptr .align 1 _Z30conv_gpu_kernel_matrix_channelPfS_S__param_1,
	.param .u64 .ptr .align 1 _Z30conv_gpu_kernel_matrix_channelPfS_S__param_2
)
{
	.reg .pred 	%p<4>;
	.reg .b32 	%r<19>;
	.reg .b32 	%f<52>;
	.reg .b64 	%rd<26>;

	ld.param.u64 	%rd11, [_Z30conv_gpu_kernel_matrix_channelPfS_S__param_0];
	ld.param.u64 	%rd12, [_Z30conv_gpu_kernel_matrix_channelPfS_S__param_1];
	ld.param.u64 	%rd13, [_Z30conv_gpu_kernel_matrix_channelPfS_S__param_2];
	cvta.to.global.u64 	%rd14, %rd12;
	cvta.to.global.u64 	%rd15, %rd11;
	cvta.to.global.u64 	%rd1, %rd13;
	mov.u32 	%r10, %ctaid.x;
	mov.u32 	%r11, %tid.x;
	mul.lo.s32 	%r12, %r11, 15876;
	mad.lo.s32 	%r1, %r10, 2032128, %r12;
	add.s64 	%rd2, %rd15, 32;
	mul.wide.u32 	%rd3, %r10, 9144576;
	mul.wide.u32 	%rd16, %r11, 2304;
	add.s64 	%rd17, %rd16, %rd14;
	add.s64 	%rd4, %rd17, 32;
	mov.b32 	%r16, 0;
$L__BB5_1:
	mad.lo.s32 	%r3, %r16, 126, %r1;
	mul.wide.u32 	%rd18, %r16, 72576;
	add.s64 	%rd5, %rd3, %rd18;
	mov.b32 	%r17, 0;
$L__BB5_2:
	mul.wide.u32 	%rd19, %r17, 576;
	add.s64 	%rd20, %rd5, %rd19;
	shl.b64 	%rd21, %rd20, 2;
	add.s64 	%rd25, %rd2, %rd21;
	mov.f32 	%f51, 0f00000000;
	mov.b32 	%r18, 0;
	mov.u64 	%rd24, %rd4;
$L__BB5_3:
	ld.global.f32 	%f4, [%rd25+-32];
	ld.global.f32 	%f5, [%rd24+-32];
	fma.rn.f32 	%f6, %f4, %f5, %f51;
	ld.global.f32 	%f7, [%rd25+-28];
	ld.global.f32 	%f8, [%rd24+-28];
	fma.rn.f32 	%f9, %f7, %f8, %f6;
	ld.global.f32 	%f10, [%rd25+-24];
	ld.global.f32 	%f11, [%rd24+-24];
	fma.rn.f32 	%f12, %f10, %f11, %f9;
	ld.global.f32 	%f13, [%rd25+-20];
	ld.global.f32 	%f14, [%rd24+-20];
	fma.rn.f32 	%f15, %f13, %f14, %f12;
	ld.global.f32 	%f16, [%rd25+-16];
	ld.global.f32 	%f17, [%rd24+-16];
	fma.rn.f32 	%f18, %f16, %f17, %f15;
	ld.global.f32 	%f19, [%rd25+-12];
	ld.global.f32 	%f20, [%rd24+-12];
	fma.rn.f32 	%f21, %f19, %f20, %f18;
	ld.global.f32 	%f22, [%rd25+-8];
	ld.global.f32 	%f23, [%rd24+-8];
	fma.rn.f32 	%f24, %f22, %f23, %f21;
	ld.global.f32 	%f25, [%rd25+-4];
	ld.global.f32 	%f26, [%rd24+-4];
	fma.rn.f32 	%f27, %f25, %f26, %f24;
	ld.global.f32 	%f28, [%rd25];
	ld.global.f32 	%f29, [%rd24];
	fma.rn.f32 	%f30, %f28, %f29, %f27;
	ld.global.f32 	%f31, [%rd25+4];
	ld.global.f32 	%f32, [%rd24+4];
	fma.rn.f32 	%f33, %f31, %f32, %f30;
	ld.global.f32 	%f34, [%rd25+8];
	ld.global.f32 	%f35, [%rd24+8];
	fma.rn.f32 	%f36, %f34, %f35, %f33;
	ld.global.f32 	%f37, [%rd25+12];
	ld.global.f32 	%f38, [%rd24+12];
	fma.rn.f32 	%f39, %f37, %f38, %f36;
	ld.global.f32 	%f40, [%rd25+16];
	ld.global.f32 	%f41, [%rd24+16];
	fma.rn.f32 	%f42, %f40, %f41, %f39;
	ld.global.f32 	%f43, [%rd25+20];
	ld.global.f32 	%f44, [%rd24+20];
	fma.rn.f32 	%f45, %f43, %f44, %f42;
	ld.global.f32 	%f46, [%rd25+24];
	ld.global.f32 	%f47, [%rd24+24];
	fma.rn.f32 	%f48, %f46, %f47, %f45;
	ld.global.f32 	%f49, [%rd25+28];
	ld.global.f32 	%f50, [%rd24+28];
	fma.rn.f32 	%f51, %f49, %f50, %f48;
	add.s32 	%r18, %r18, 16;
	add.s64 	%rd25, %rd25, 64;
	add.s64 	%rd24, %rd24, 64;
	setp.ne.s32 	%p1, %r18, 576;
	@%p1 bra 	$L__BB5_3;
	add.s32 	%r15, %r3, %r17;
	mul.wide.u32 	%rd22, %r15, 4;
	add.s64 	%rd23, %rd1, %rd22;
	st.global.f32 	[%rd23], %f51;
	add.s32 	%r17, %r17, 1;
	setp.ne.s32 	%p2, %r17, 126;
	@%p2 bra 	$L__BB5_2;
	add.s32 	%r16, %r16, 1;
	setp.ne.s32 	%p3, %r16, 126;
	@%p3 bra 	$L__BB5_1;
	ret;

}
	// .globl	_Z26conv_gpu_kernel_matrix_colPfS_S_
.visible .entry _Z26conv_gpu_kernel_matrix_colPfS_S_(
	.param .u64 .ptr .align 1 _Z26conv_gpu_kernel_matrix_colPfS_S__param_0,
	.param .u64 .ptr .align 1 _Z26conv_gpu_kernel_matrix_colPfS_S__param_1,
	.param .u64 .ptr .align 1 _Z26conv_gpu_kernel_matrix_colPfS_S__param_2
)
{
	.reg .pred 	%p<2>;
	.reg .b32 	%r<12>;
	.reg .b32 	%f<52>;
	.reg .b64 	%rd<26>;

	ld.param.u64 	%rd8, [_Z26conv_gpu_kernel_matrix_colPfS_S__param_0];
	ld.param.u64 	%rd9, [_Z26conv_gpu_kernel_matrix_colPfS_S__param_1];
	ld.param.u64 	%rd7, [_Z26conv_gpu_kernel_matrix_colPfS_S__param_2];
	cvta.to.global.u64 	%rd10, %rd9;
	cvta.to.global.u64 	%rd11, %rd8;
	mov.u32 	%r1, %tid.x;
	mov.u32 	%r2, %tid.y;
	mov.u32 	%r3, %ctaid.x;
	mov.u32 	%r4, %ctaid.y;
	mul.wide.u32 	%rd12, %r1, 9144576;
	mul.wide.u32 	%rd13, %r3, 72576;
	add.s64 	%rd14, %rd12, %rd13;
	mul.wide.u32 	%rd15, %r4, 576;
	add.s64 	%rd16, %rd14, %rd15;
	shl.b64 	%rd17, %rd16, 2;
	add.s64 	%rd18, %rd17, %rd11;
	add.s64 	%rd25, %rd18, 32;
	mul.wide.u32 	%rd19, %r2, 2304;
	add.s64 	%rd20, %rd19, %rd10;
	add.s64 	%rd24, %rd20, 32;
	mov.f32 	%f51, 0f00000000;
	mov.b32 	%r11, 0;
$L__BB6_1:
	ld.global.f32 	%f4, [%rd25+-32];
	ld.global.f32 	%f5, [%rd24+-32];
	fma.rn.f32 	%f6, %f4, %f5, %f51;
	ld.global.f32 	%f7, [%rd25+-28];
	ld.global.f32 	%f8, [%rd24+-28];
	fma.rn.f32 	%f9, %f7, %f8, %f6;
	ld.global.f32 	%f10, [%rd25+-24];
	ld.global.f32 	%f11, [%rd24+-24];
	fma.rn.f32 	%f12, %f10, %f11, %f9;
	ld.global.f32 	%f13, [%rd25+-20];
	ld.global.f32 	%f14, [%rd24+-20];
	fma.rn.f32 	%f15, %f13, %f14, %f12;
	ld.global.f32 	%f16, [%rd25+-16];
	ld.global.f32 	%f17, [%rd24+-16];
	fma.rn.f32 	%f18, %f16, %f17, %f15;
	ld.global.f32 	%f19, [%rd25+-12];
	ld.global.f32 	%f20, [%rd24+-12];
	fma.rn.f32 	%f21, %f19, %f20, %f18;
	ld.global.f32 	%f22, [%rd25+-8];
	ld.global.f32 	%f23, [%rd24+-8];
	fma.rn.f32 	%f24, %f22, %f23, %f21;
	ld.global.f32 	%f25, [%rd25+-4];
	ld.global.f32 	%f26, [%rd24+-4];
	fma.rn.f32 	%f27, %f25, %f26, %f24;
	ld.global.f32 	%f28, [%rd25];
	ld.global.f32 	%f29, [%rd24];
	fma.rn.f32 	%f30, %f28, %f29, %f27;
	ld.global.f32 	%f31, [%rd25+4];
	ld.global.f32 	%f32, [%rd24+4];
	fma.rn.f32 	%f33, %f31, %f32, %f30;
	ld.global.f32 	%f34, [%rd25+8];
	ld.global.f32 	%f35, [%rd24+8];
	fma.rn.f32 	%f36, %f34, %f35, %f33;
	ld.global.f32 	%f37, [%rd25+12];
	ld.global.f32 	%f38, [%rd24+12];
	fma.rn.f32 	%f39, %f37, %f38, %f36;
	ld.global.f32 	%f40, [%rd25+16];
	ld.global.f32 	%f41, [%rd24+16];
	fma.rn.f32 	%f42, %f40, %f41, %f39;
	ld.global.f32 	%f43, [%rd25+20];
	ld.global.f32 	%f44, [%rd24+20];
	fma.rn.f32 	%f45, %f43, %f44, %f42;
	ld.global.f32 	%f46, [%rd25+24];
	ld.global.f32 	%f47, [%rd24+24];
	fma.rn.f32 	%f48, %f46, %f47, %f45;
	ld.global.f32 	%f49, [%rd25+28];
	ld.global.f32 	%f50, [%rd24+28];
	fma.rn.f32 	%f51, %f49, %f50, %f48;
	add.s32 	%r11, %r11, 16;
	add.s64 	%rd25, %rd25, 64;
	add.s64 	%rd24, %rd24, 64;
	setp.ne.s32 	%p1, %r11, 576;
	@%p1 bra 	$L__BB6_1;
	cvta.to.global.u64 	%rd21, %rd7;
	mad.lo.s32 	%r8, %r2, 15876, %r4;
	mad.lo.s32 	%r9, %r1, 2032128, %r8;
	mad.lo.s32 	%r10, %r3, 126, %r9;
	mul.wide.u32 	%rd22, %r10, 4;
	add.s64 	%rd23, %rd21, %rd22;
	st.global.f32 	[%rd23], %f51;
	ret;

}
	// .globl	_Z29conv_gpu_kernel_matrix_sharedPfS_S_
.visible .entry _Z29conv_gpu_kernel_matrix_sharedPfS_S_(
	.param .u64 .ptr .align 1 _Z29conv_gpu_kernel_matrix_sharedPfS_S__param_0,
	.param .u64 .ptr .align 1 _Z29conv_gpu_kernel_matrix_sharedPfS_S__param_1,
	.param .u64 .ptr .align 1 _Z29conv_gpu_kernel_matrix_sharedPfS_S__param_2
)
{
	.reg .pred 	%p<9>;
	.reg .b32 	%r<41>;
	.reg .b32 	%f<107>;
	.reg .b64 	%rd<16>;
	// demoted variable
	.shared .align 4 .b8 _ZZ29conv_gpu_kernel_matrix_sharedPfS_S_E3fms[4096];
	// demoted variable
	.shared .align 4 .b8 _ZZ29conv_gpu_kernel_matrix_sharedPfS_S_E7kernels[4096];
	ld.param.u64 	%rd6, [_Z29conv_gpu_kernel_matrix_sharedPfS_S__param_0];
	ld.param.u64 	%rd7, [_Z29conv_gpu_kernel_matrix_sharedPfS_S__param_1];
	ld.param.u64 	%rd8, [_Z29conv_gpu_kernel_matrix_sharedPfS_S__param_2];
	cvta.to.global.u64 	%rd9, %rd8;
	cvta.to.global.u64 	%rd1, %rd6;
	cvta.to.global.u64 	%rd10, %rd7;
	mov.u32 	%r20, %ctaid.x;
	mov.u32 	%r21, %ctaid.y;
	mov.u32 	%r22, %ctaid.z;
	mov.u32 	%r38, %tid.x;
	mov.u32 	%r37, %tid.y;
	shl.b32 	%r23, %r21, 5;
	add.s32 	%r3, %r23, %r38;
	shl.b32 	%r24, %r22, 5;
	add.s32 	%r4, %r24, %r37;
	shl.b32 	%r25, %r38, 7;
	mov.u32 	%r26, _ZZ29conv_gpu_kernel_matrix_sharedPfS_S_E7kernels;
	add.s32 	%r5, %r26, %r25;
	shl.b32 	%r27, %r37, 2;
	add.s32 	%r6, %r5, %r27;
	shl.b32 	%r28, %r37, 7;
	mov.u32 	%r29, _ZZ29conv_gpu_kernel_matrix_sharedPfS_S_E3fms;
	add.s32 	%r7, %r29, %r28;
	shl.b32 	%r30, %r38, 2;
	add.s32 	%r8, %r7, %r30;
	mad.lo.s32 	%r31, %r20, 2032128, %r4;
	mad.lo.s32 	%r9, %r3, 15876, %r31;
	mul.wide.u32 	%rd11, %r9, 4;
	add.s64 	%rd2, %rd9, %rd11;
	mad.lo.s32 	%r32, %r20, 9144576, %r38;
	mad.lo.s32 	%r33, %r22, 18432, %r32;
	mad.lo.s32 	%r39, %r37, 576, %r33;
	mul.lo.s32 	%r34, %r21, 18432;
	or.b32  	%r35, %r37, %r34;
	mad.lo.s32 	%r36, %r38, 576, %r35;
	mul.wide.u32 	%rd12, %r36, 4;
	add.s64 	%rd15, %rd10, %rd12;
	mov.b32 	%r40, 0;
$L__BB7_1:
	setp.gt.u32 	%p1, %r3, 127;
	setp.gt.u32 	%p2, %r37, 575;
	mov.f32 	%f105, 0f00000000;
	or.pred  	%p3, %p1, %p2;
	@%p3 bra 	$L__BB7_3;
	ld.global.f32 	%f105, [%rd15];
$L__BB7_3:
	setp.gt.u32 	%p4, %r4, 15875;
	st.shared.f32 	[%r6], %f105;
	setp.gt.u32 	%p5, %r38, 575;
	mov.f32 	%f106, 0f00000000;
	or.pred  	%p6, %p4, %p5;
	@%p6 bra 	$L__BB7_5;
	mul.wide.u32 	%rd13, %r39, 4;
	add.s64 	%rd14, %rd1, %rd13;
	ld.global.f32 	%f106, [%rd14];
$L__BB7_5:
	setp.gt.u32 	%p7, %r9, 16257023;
	st.shared.f32 	[%r8], %f106;
	bar.sync 	0;
	ld.shared.f32 	%f8, [%r7];
	ld.shared.f32 	%f9, [%r5];
	fma.rn.f32 	%f10, %f8, %f9, 0f00000000;
	ld.shared.f32 	%f11, [%r7+4];
	ld.shared.f32 	%f12, [%r5+4];
	fma.rn.f32 	%f13, %f11, %f12, %f10;
	ld.shared.f32 	%f14, [%r7+8];
	ld.shared.f32 	%f15, [%r5+8];
	fma.rn.f32 	%f16, %f14, %f15, %f13;
	ld.shared.f32 	%f17, [%r7+12];
	ld.shared.f32 	%f18, [%r5+12];
	fma.rn.f32 	%f19, %f17, %f18, %f16;
	ld.shared.f32 	%f20, [%r7+16];
	ld.shared.f32 	%f21, [%r5+16];
	fma.rn.f32 	%f22, %f20, %f21, %f19;
	ld.shared.f32 	%f23, [%r7+20];
	ld.shared.f32 	%f24, [%r5+20];
	fma.rn.f32 	%f25, %f23, %f24, %f22;
	ld.shared.f32 	%f26, [%r7+24];
	ld.shared.f32 	%f27, [%r5+24];
	fma.rn.f32 	%f28, %f26, %f27, %f25;
	ld.shared.f32 	%f29, [%r7+28];
	ld.shared.f32 	%f30, [%r5+28];
	fma.rn.f32 	%f31, %f29, %f30, %f28;
	ld.shared.f32 	%f32, [%r7+32];
	ld.shared.f32 	%f33, [%r5+32];
	fma.rn.f32 	%f34, %f32, %f33, %f31;
	ld.shared.f32 	%f35, [%r7+36];
	ld.shared.f32 	%f36, [%r5+36];
	fma.rn.f32 	%f37, %f35, %f36, %f34;
	ld.shared.f32 	%f38, [%r7+40];
	ld.shared.f32 	%f39, [%r5+40];
	fma.rn.f32 	%f40, %f38, %f39, %f37;
	ld.shared.f32 	%f41, [%r7+44];
	ld.shared.f32 	%f42, [%r5+44];
	fma.rn.f32 	%f43, %f41, %f42, %f40;
	ld.shared.f32 	%f44, [%r7+48];
	ld.shared.f32 	%f45, [%r5+48];
	fma.rn.f32 	%f46, %f44, %f45, %f43;
	ld.shared.f32 	%f47, [%r7+52];
	ld.shared.f32 	%f48, [%r5+52];
	fma.rn.f32 	%f49, %f47, %f48, %f46;
	ld.shared.f32 	%f50, [%r7+56];
	ld.shared.f32 	%f51, [%r5+56];
	fma.rn.f32 	%f52, %f50, %f51, %f49;
	ld.shared.f32 	%f53, [%r7+60];
	ld.shared.f32 	%f54, [%r5+60];
	fma.rn.f32 	%f55, %f53, %f54, %f52;
	ld.shared.f32 	%f56, [%r7+64];
	ld.shared.f32 	%f57, [%r5+64];
	fma.rn.f32 	%f58, %f56, %f57, %f55;
	ld.shared.f32 	%f59, [%r7+68];
	ld.shared.f32 	%f60, [%r5+68];
	fma.rn.f32 	%f61, %f59, %f60, %f58;
	ld.shared.f32 	%f62, [%r7+72];
	ld.shared.f32 	%f63, [%r5+72];
	fma.rn.f32 	%f64, %f62, %f63, %f61;
	ld.shared.f32 	%f65, [%r7+76];
	ld.shared.f32 	%f66, [%r5+76];
	fma.rn.f32 	%f67, %f65, %f66, %f64;
	ld.shared.f32 	%f68, [%r7+80];
	ld.shared.f32 	%f69, [%r5+80];
	fma.rn.f32 	%f70, %f68, %f69, %f67;
	ld.shared.f32 	%f71, [%r7+84];
	ld.shared.f32 	%f72, [%r5+84];
	fma.rn.f32 	%f73, %f71, %f72, %f70;
	ld.shared.f32 	%f74, [%r7+88];
	ld.shared.f32 	%f75, [%r5+88];
	fma.rn.f32 	%f76, %f74, %f75, %f73;
	ld.shared.f32 	%f77, [%r7+92];
	ld.shared.f32 	%f78, [%r5+92];
	fma.rn.f32 	%f79, %f77, %f78, %f76;
	ld.shared.f32 	%f80, [%r7+96];
	ld.shared.f32 	%f81, [%r5+96];
	fma.rn.f32 	%f82, %f80, %f81, %f79;
	ld.shared.f32 	%f83, [%r7+100];
	ld.shared.f32 	%f84, [%r5+100];
	fma.rn.f32 	%f85, %f83, %f84, %f82;
	ld.shared.f32 	%f86, [%r7+104];
	ld.shared.f32 	%f87, [%r5+104];
	fma.rn.f32 	%f88, %f86, %f87, %f85;
	ld.shared.f32 	%f89, [%r7+108];
	ld.shared.f32 	%f90, [%r5+108];
	fma.rn.f32 	%f91, %f89, %f90, %f88;
	ld.shared.f32 	%f92, [%r7+112];
	ld.shared.f32 	%f93, [%r5+112];
	fma.rn.f32 	%f94, %f92, %f93, %f91;
	ld.shared.f32 	%f95, [%r7+116];
	ld.shared.f32 	%f96, [%r5+116];
	fma.rn.f32 	%f97, %f95, %f96, %f94;
	ld.shared.f32 	%f98, [%r7+120];
	ld.shared.f32 	%f99, [%r5+120];
	fma.rn.f32 	%f100, %f98, %f99, %f97;
	ld.shared.f32 	%f101, [%r7+124];
	ld.shared.f32 	%f102, [%r5+124];
	fma.rn.f32 	%f5, %f101, %f102, %f100;
	@%p7 bra 	$L__BB7_7;
	ld.global.f32 	%f103, [%rd2];
	add.f32 	%f104, %f5, %f103;
	st.global.f32 	[%rd2], %f104;
$L__BB7_7:
	bar.sync 	0;
	add.s32 	%r40, %r40, 1;
	add.s32 	%r39, %r39, 32;
	add.s32 	%r38, %r38, 32;
	add.s64 	%rd15, %rd15, 128;
	add.s32 	%r37, %r37, 32;
	setp.ne.s32 	%p8, %r40, 18;
	@%p8 bra 	$L__BB7_1;
	ret;

}


// ===== COMPILED SASS (sm_100) =====

	.target	sm_100

	.elftype	@"ET_EXEC"


//--------------------- .note.nv.tkinfo           --------------------------
	.section	.note.nv.tkinfo,"",@"SHT_NOTE"
	.sectionflags	@"SHF_NOTE_NV_TKINFO"
	.tkinfo
        /*0018*/ 	.word	0x00000002
        /*0030*/ 	.string	""
        /*0030*/ 	.string	"ptxas"
        /*0030*/ 	.string	"Cuda compilation tools, release 13.0, V13.0.88"
        /*0030*/ 	.string	"Build cuda_13.0.r13.0/compiler.36424714_0"
        /*0030*/ 	.string	"-arch sm_100 -m 64 "



//--------------------- .note.nv.cuinfo           --------------------------
	.section	.note.nv.cuinfo,"",@"SHT_NOTE"
	.sectionflags	@"SHF_NOTE_NV_CUINFO"
        /*0018*/ 	.short	0x0002
        /*001a*/ 	.short	0x0064
        /*001c*/ 	.short	0x0082
	.zero		2


//--------------------- .nv.info                  --------------------------
	.section	.nv.info,"",@"SHT_CUDA_INFO"
	.align	4


	//----- nvinfo : EIATTR_REGCOUNT
	.align		4
        /*0000*/ 	.byte	0x04, 0x2f
        /*0002*/ 	.short	(.L_1 - .L_0)
	.align		4
.L_0:
        /*0004*/ 	.word	index@(_Z22conv_gpu_sample_kernelPfS_S_)
        /*0008*/ 	.word	0x0000001d


	//----- nvinfo : EIATTR_FRAME_SIZE
	.align		4
.L_1:
        /*000c*/ 	.byte	0x04, 0x11
        /*000e*/ 	.short	(.L_3 - .L_2)
	.align		4
.L_2:
        /*0010*/ 	.word	index@(_Z22conv_gpu_sample_kernelPfS_S_)
        /*0014*/ 	.word	0x00000000


	//----- nvinfo : EIATTR_REGCOUNT
	.align		4
.L_3:
        /*0018*/ 	.byte	0x04, 0x2f
        /*001a*/ 	.short	(.L_5 - .L_4)
	.align		4
.L_4:
        /*001c*/ 	.word	index@(_Z22conv_gpu_single_kernelPfS_S_)
        /*0020*/ 	.word	0x0000001e


	//----- nvinfo : EIATTR_FRAME_SIZE
	.align		4
.L_5:
        /*0024*/ 	.byte	0x04, 0x11
        /*0026*/ 	.short	(.L_7 - .L_6)
	.align		4
.L_6:
        /*0028*/ 	.word	index@(_Z22conv_gpu_single_kernelPfS_S_)
        /*002c*/ 	.word	0x00000000


	//----- nvinfo : EIATTR_REGCOUNT
	.align		4
.L_7:
        /*0030*/ 	.byte	0x04, 0x2f
        /*0032*/ 	.short	(.L_9 - .L_8)
	.align		4
.L_8:
        /*0034*/ 	.word	index@(_Z23conv_gpu_channel_kernelPfS_S_)
        /*0038*/ 	.word	0x0000001d


	//----- nvinfo : EIATTR_FRAME_SIZE
	.align		4
.L_9:
        /*003c*/ 	.byte	0x04, 0x11
        /*003e*/ 	.short	(.L_11 - .L_10)
	.align		4
.L_10:
        /*0040*/ 	.word	index@(_Z23conv_gpu_channel_kernelPfS_S_)
        /*0044*/ 	.word	0x00000000


	//----- nvinfo : EIATTR_REGCOUNT
	.align		4
.L_11:
        /*0048*/ 	.byte	0x04, 0x2f
        /*004a*/ 	.short	(.L_13 - .L_12)
	.align		4
.L_12:
        /*004c*/ 	.word	index@(_Z19conv_gpu_col_kernelPfS_S_)
        /*0050*/ 	.word	0x00000020


	//----- nvinfo : EIATTR_FRAME_SIZE
	.align		4
.L_13:
        /*0054*/ 	.byte	0x04, 0x11
        /*0056*/ 	.short	(.L_15 - .L_14)
	.align		4
.L_14:
        /*0058*/ 	.word	index@(_Z19conv_gpu_col_kernelPfS_S_)
        /*005c*/ 	.word	0x00000000


	//----- nvinfo : EIATTR_REGCOUNT
	.align		4
.L_15:
        /*0060*/ 	.byte	0x04, 0x2f
        /*0062*/ 	.short	(.L_17 - .L_16)
	.align		4
.L_16:
        /*0064*/ 	.word	index@(_Z36conv_gpu_kernel_matrix_single_threadPfS_S_)
        /*0068*/ 	.word	0x0000001e


	//----- nvinfo : EIATTR_FRAME_SIZE
	.align		4
.L_17:
        /*006c*/ 	.byte	0x04, 0x11
        /*006e*/ 	.short	(.L_19 - .L_18)
	.align		4
.L_18:
        /*0070*/ 	.word	index@(_Z36conv_gpu_kernel_matrix_single_threadPfS_S_)
        /*0074*/ 	.word	0x00000000


	//----- nvinfo : EIATTR_REGCOUNT
	.align		4
.L_19:
        /*0078*/ 	.byte	0x04, 0x2f
        /*007a*/ 	.short	(.L_21 - .L_20)
	.align		4
.L_20:
        /*007c*/ 	.word	index@(_Z30conv_gpu_kernel_matrix_channelPfS_S_)
        /*0080*/ 	.word	0x0000001e


	//----- nvinfo : EIATTR_FRAME_SIZE
	.align		4
.L_21:
        /*0084*/ 	.byte	0x04, 0x11
        /*0086*/ 	.short	(.L_23 - .L_22)
	.align		4
.L_22:
        /*0088*/ 	.word	index@(_Z30conv_gpu_kernel_matrix_channelPfS_S_)
        /*008c*/ 	.word	0x00000000


	//----- nvinfo : EIATTR_REGCOUNT
	.align		4
.L_23:
        /*0090*/ 	.byte	0x04, 0x2f
        /*0092*/ 	.short	(.L_25 - .L_24)
	.align		4
.L_24:
        /*0094*/ 	.word	index@(_Z26conv_gpu_kernel_matrix_colPfS_S_)
        /*0098*/ 	.word	0x0000001d


	//----- nvinfo : EIATTR_FRAME_SIZE
	.align		4
.L_25:
        /*009c*/ 	.byte	0x04, 0x11
        /*009e*/ 	.short	(.L_27 - .L_26)
	.align		4
.L_26:
        /*00a0*/ 	.word	index@(_Z26conv_gpu_kernel_matrix_colPfS_S_)
        /*00a4*/ 	.word	0x00000000


	//----- nvinfo : EIATTR_REGCOUNT
	.align		4
.L_27:
        /*00a8*/ 	.byte	0x04, 0x2f
        /*00aa*/ 	.short	(.L_29 - .L_28)
	.align		4
.L_28:
        /*00ac*/ 	.word	index@(_Z29conv_gpu_kernel_matrix_sharedPfS_S_)
        /*00b0*/ 	.word	0x00000027


	//----- nvinfo : EIATTR_FRAME_SIZE
	.align		4
.L_29:
        /*00b4*/ 	.byte	0x04, 0x11
        /*00b6*/ 	.short	(.L_31 - .L_30)
	.align		4
.L_30:
        /*00b8*/ 	.word	index@(_Z29conv_gpu_kernel_matrix_sharedPfS_S_)
        /*00bc*/ 	.word	0x00000000


	//----- nvinfo : EIATTR_MIN_STACK_SIZE
	.align		4
.L_31:
        /*00c0*/ 	.byte	0x04, 0x12
        /*00c2*/ 	.short	(.L_33 - .L_32)
	.align		4
.L_32:
        /*00c4*/ 	.word	index@(_Z29conv_gpu_kernel_matrix_sharedPfS_S_)
        /*00c8*/ 	.word	0x00000000


	//----- nvinfo : EIATTR_MIN_STACK_SIZE
	.align		4
.L_33:
        /*00cc*/ 	.byte	0x04, 0x12
        /*00ce*/ 	.short	(.L_35 - .L_34)
	.align		4
.L_34:
        /*00d0*/ 	.word	index@(_Z26conv_gpu_kernel_matrix_colPfS_S_)
        /*00d4*/ 	.word	0x00000000


	//----- nvinfo : EIATTR_MIN_STACK_SIZE
	.align		4
.L_35:
        /*00d8*/ 	.byte	0x04, 0x12
        /*00da*/ 	.short	(.L_37 - .L_36)
	.align		4
.L_36:
        /*00dc*/ 	.word	index@(_Z30conv_gpu_kernel_matrix_channelPfS_S_)
        /*00e0*/ 	.word	0x00000000


	//----- nvinfo : EIATTR_MIN_STACK_SIZE
	.align		4
.L_37:
        /*00e4*/ 	.byte	0x04, 0x12
        /*00e6*/ 	.short	(.L_39 - .L_38)
	.align		4
.L_38:
        /*00e8*/ 	.word	index@(_Z36conv_gpu_kernel_matrix_single_threadPfS_S_)
        /*00ec*/ 	.word	0x00000000


	//----- nvinfo : EIATTR_MIN_STACK_SIZE
	.align		4
.L_39:
        /*00f0*/ 	.byte	0x04, 0x12
        /*00f2*/ 	.short	(.L_41 - .L_40)
	.align		4
.L_40:
        /*00f4*/ 	.word	index@(_Z19conv_gpu_col_kernelPfS_S_)
        /*00f8*/ 	.word	0x00000000


	//----- nvinfo : EIATTR_MIN_STACK_SIZE
	.align		4
.L_41:
        /*00fc*/ 	.byte	0x04, 0x12
        /*00fe*/ 	.short	(.L_43 - .L_42)
	.align		4
.L_42:
        /*0100*/ 	.word	index@(_Z23conv_gpu_channel_kernelPfS_S_)
        /*0104*/ 	.word	0x00000000


	//----- nvinfo : EIATTR_MIN_STACK_SIZE
	.align		4
.L_43:
        /*0108*/ 	.byte	0x04, 0x12
        /*010a*/ 	.short	(.L_45 - .L_44)
	.align		4
.L_44:
        /*010c*/ 	.word	index@(_Z22conv_gpu_single_kernelPfS_S_)
        /*0110*/ 	.word	0x00000000


	//----- nvinfo : EIATTR_MIN_STACK_SIZE
	.align		4
.L_45:
        /*0114*/ 	.byte	0x04, 0x12
        /*0116*/ 	.short	(.L_47 - .L_46)
	.align		4
.L_46:
        /*0118*/ 	.word	index@(_Z22conv_gpu_sample_kernelPfS_S_)
        /*011c*/ 	.word	0x00000000
.L_47:


//--------------------- .nv.compat                --------------------------
	.section	.nv.compat,"",@"SHT_CUDA_COMPAT_INFO"
	.align	4
        /*0000*/ 	.byte	0x02, 0x09, 0x00, 0x00, 0x02, 0x02, 0x01, 0x00, 0x02, 0x05, 0x05, 0x00, 0x03, 0x07, 0x01, 0x01
        /*0010*/ 	.byte	0x02, 0x03, 0x00, 0x00, 0x02, 0x06, 0x01, 0x00, 0x04, 0x0b, 0x08, 0x00, 0x09, 0x00, 0x00, 0x00
        /*0020*/ 	.byte	0x00, 0x00, 0x00, 0x00


//--------------------- .nv.info._Z29conv_gpu_kernel_matrix_sharedPfS_S_ --------------------------
	.section	.nv.info._Z29conv_gpu_kernel_matrix_sharedPfS_S_,"",@"SHT_CUDA_INFO"
	.sectionflags	@""
	.align	4


	//----- nvinfo : EIATTR_CUDA_API_VERSION
	.align		4
        /*0000*/ 	.byte	0x04, 0x37
        /*0002*/ 	.short	(.L_49 - .L_48)
.L_48:
        /*0004*/ 	.word	0x00000082


	//----- nvinfo : EIATTR_KPARAM_INFO
	.align		4
.L_49:
        /*0008*/ 	.byte	0x04, 0x17
        /*000a*/ 	.short	(.L_51 - .L_50)
.L_50:
        /*000c*/ 	.word	0x00000000
        /*0010*/ 	.short	0x0002
        /*0012*/ 	.short	0x0010
        /*0014*/ 	.byte	0x00, 0xf5, 0x21, 0x00


	//----- nvinfo : EIATTR_KPARAM_INFO
	.align		4
.L_51:
        /*0018*/ 	.byte	0x04, 0x17
        /*001a*/ 	.short	(.L_53 - .L_52)
.L_52:
        /*001c*/ 	.word	0x00000000
        /*0020*/ 	.short	0x0001
        /*0022*/ 	.short	0x0008
        /*0024*/ 	.byte	0x00, 0xf5, 0x21, 0x00


	//----- nvinfo : EIATTR_KPARAM_INFO
	.align		4
.L_53:
        /*0028*/ 	.byte	0x04, 0x17
        /*002a*/ 	.short	(.L_55 - .L_54)
.L_54:
        /*002c*/ 	.word	0x00000000
        /*0030*/ 	.short	0x0000
        /*0032*/ 	.short	0x0000
        /*0034*/ 	.byte	0x00, 0xf5, 0x21, 0x00


	//----- nvinfo : EIATTR_SPARSE_MMA_MASK
	.align		4
.L_55:
        /*0038*/ 	.byte	0x03, 0x50
        /*003a*/ 	.short	0x0000


	//----- nvinfo : EIATTR_MAXREG_COUNT
	.align		4
        /*003c*/ 	.byte	0x03, 0x1b
        /*003e*/ 	.short	0x00ff


	//----- nvinfo : EIATTR_NUM_BARRIERS
	.align		4
        /*0040*/ 	.byte	0x02, 0x4c
        /*0042*/ 	.byte	0x01
	.zero		1


	//----- nvinfo : EIATTR_MERCURY_ISA_VERSION
	.align		4
        /*0044*/ 	.byte	0x03, 0x5f
        /*0046*/ 	.short	0x0101


	//----- nvinfo : EIATTR_VRC_CTA_INIT_COUNT
	.align		4
        /*0048*/ 	.byte	0x02, 0x4a
	.zero		1
	.zero		1


	//----- nvinfo : EIATTR_EXIT_INSTR_OFFSETS
	.align		4
        /*004c*/ 	.byte	0x04, 0x1c
        /*004e*/ 	.short	(.L_57 - .L_56)


	//   ....[0]....
.L_56:
        /*0050*/ 	.word	0x00000690


	//----- nvinfo : EIATTR_CBANK_PARAM_SIZE
	.align		4
.L_57:
        /*0054*/ 	.byte	0x03, 0x19
        /*0056*/ 	.short	0x0018


	//----- nvinfo : EIATTR_PARAM_CBANK
	.align		4
        /*0058*/ 	.byte	0x04, 0x0a
        /*005a*/ 	.short	(.L_59 - .L_58)
	.align		4
.L_58:
        /*005c*/ 	.word	index@(.nv.constant0._Z29conv_gpu_kernel_matrix_sharedPfS_S_)
        /*0060*/ 	.short	0x0380
        /*0062*/ 	.short	0x0018


	//----- nvinfo : EIATTR_SW_WAR
	.align		4
.L_59:
        /*0064*/ 	.byte	0x04, 0x36
        /*0066*/ 	.short	(.L_61 - .L_60)
.L_60:
        /*0068*/ 	.word	0x00000008
.L_61:


//--------------------- .nv.info._Z26conv_gpu_kernel_matrix_colPfS_S_ --------------------------
	.section	.nv.info._Z26conv_gpu_kernel_matrix_colPfS_S_,"",@"SHT_CUDA_INFO"
	.sectionflags	@""
	.align	4


	//----- nvinfo : EIATTR_CUDA_API_VERSION
	.align		4
        /*0000*/ 	.byte	0x04, 0x37
        /*0002*/ 	.short	(.L_63 - .L_62)
.L_62:
        /*0004*/ 	.word	0x00000082


	//----- nvinfo : EIATTR_KPARAM_INFO
	.align		4
.L_63:
        /*0008*/ 	.byte	0x04, 0x17
        /*000a*/ 	.short	(.L_65 - .L_64)
.L_64:
        /*000c*/ 	.word	0x00000000
        /*0010*/ 	.short	0x0002
        /*0012*/ 	.short	0x0010
        /*0014*/ 	.byte	0x00, 0xf5, 0x21, 0x00


	//----- nvinfo : EIATTR_KPARAM_INFO
	.align		4
.L_65:
        /*0018*/ 	.byte	0x04, 0x17
        /*001a*/ 	.short	(.L_67 - .L_66)
.L_66:
        /*001c*/ 	.word	0x00000000
        /*0020*/ 	.short	0x0001
        /*0022*/ 	.short	0x0008
        /*0024*/ 	.byte	0x00, 0xf5, 0x21, 0x00


	//----- nvinfo : EIATTR_KPARAM_INFO
	.align		4
.L_67:
        /*0028*/ 	.byte	0x04, 0x17
        /*002a*/ 	.short	(.L_69 - .L_68)
.L_68:
        /*002c*/ 	.word	0x00000000
        /*0030*/ 	.short	0x0000
        /*0032*/ 	.short	0x0000
        /*0034*/ 	.byte	0x00, 0xf5, 0x21, 0x00


	//----- nvinfo : EIATTR_SPARSE_MMA_MASK
	.align		4
.L_69:
        /*0038*/ 	.byte	0x03, 0x50
        /*003a*/ 	.short	0x0000


	//----- nvinfo : EIATTR_MAXREG_COUNT
	.align		4
        /*003c*/ 	.byte	0x03, 0x1b
        /*003e*/ 	.short	0x00ff


	//----- nvinfo : EIATTR_MERCURY_ISA_VERSION
	.align		4
        /*0040*/ 	.byte	0x03, 0x5f
        /*0042*/ 	.short	0x0101


	//----- nvinfo : EIATTR_VRC_CTA_INIT_COUNT
	.align		4
        /*0044*/ 	.byte	0x02, 0x4a
	.zero		1
	.zero		1


	//----- nvinfo : EIATTR_EXIT_INSTR_OFFSETS
	.align		4
        /*0048*/ 	.byte	0x04, 0x1c
        /*004a*/ 	.short	(.L_71 - .L_70)


	//   ....[0]....
.L_70:
        /*004c*/ 	.word	0x00000520


	//----- nvinfo : EIATTR_CBANK_PARAM_SIZE
	.align		4
.L_71:
        /*0050*/ 	.byte	0x03, 0x19
        /*0052*/ 	.short	0x0018


	//----- nvinfo : EIATTR_PARAM_CBANK
	.align		4
        /*0054*/ 	.byte	0x04, 0x0a
        /*0056*/ 	.short	(.L_73 - .L_72)
	.align		4
.L_72:
        /*0058*/ 	.word	index@(.nv.constant0._Z26conv_gpu_kernel_matrix_colPfS_S_)
        /*005c*/ 	.short	0x0380
        /*005e*/ 	.short	0x0018


	//----- nvinfo : EIATTR_SW_WAR
	.align		4
.L_73:
        /*0060*/ 	.byte	0x04, 0x36
        /*0062*/ 	.short	(.L_75 - .L_74)
.L_74:
        /*0064*/ 	.word	0x00000008
.L_75:


//--------------------- .nv.info._Z30conv_gpu_kernel_matrix_channelPfS_S_ --------------------------
	.section	.nv.info._Z30conv_gpu_kernel_matrix_channelPfS_S_,"",@"SHT_CUDA_INFO"
	.sectionflags	@""
	.align	4


	//----- nvinfo : EIATTR_CUDA_API_VERSION
	.align		4
        /*0000*/ 	.byte	0x04, 0x37
        /*0002*/ 	.short	(.L_77 - .L_76)
.L_76:
        /*0004*/ 	.word	0x00000082


	//----- nvinfo : EIATTR_KPARAM_INFO
	.align		4
.L_77:
        /*0008*/ 	.byte	0x04, 0x17
        /*000a*/ 	.short	(.L_79 - .L_78)
.L_78:
        /*000c*/ 	.word	0x00000000
        /*0010*/ 	.short	0x0002
        /*0012*/ 	.short	0x0010
        /*0014*/ 	.byte	0x00, 0xf5, 0x21, 0x00


	//----- nvinfo : EIATTR_KPARAM_INFO
	.align		4
.L_79:
        /*0018*/ 	.byte	0x04, 0x17
        /*001a*/ 	.short	(.L_81 - .L_80)
.L_80:
        /*001c*/ 	.word	0x00000000
        /*0020*/ 	.short	0x0001
        /*0022*/ 	.short	0x0008
        /*0024*/ 	.byte	0x00, 0xf5, 0x21, 0x00


	//----- nvinfo : EIATTR_KPARAM_INFO
	.align		4
.L_81:
        /*0028*/ 	.byte	0x04, 0x17
        /*002a*/ 	.short	(.L_83 - .L_82)
.L_82:
        /*002c*/ 	.word	0x00000000
        /*0030*/ 	.short	0x0000
        /*0032*/ 	.short	0x0000
        /*0034*/ 	.byte	0x00, 0xf5, 0x21, 0x00


	//----- nvinfo : EIATTR_SPARSE_MMA_MASK
	.align		4
.L_83:
        /*0038*/ 	.byte	0x03, 0x50
        /*003a*/ 	.short	0x0000


	//----- nvinfo : EIATTR_MAXREG_COUNT
	.align		4
        /*003c*/ 	.byte	0x03, 0x1b
        /*003e*/ 	.short	0x00ff


	//----- nvinfo : EIATTR_MERCURY_ISA_VERSION
	.align		4
        /*0040*/ 	.byte	0x03, 0x5f
        /*0042*/ 	.short	0x0101


	//----- nvinfo : EIATTR_VRC_CTA_INIT_COUNT
	.align		4
        /*0044*/ 	.byte	0x02, 0x4a
	.zero		1
	.zero		1


	//----- nvinfo : EIATTR_EXIT_INSTR_OFFSETS
	.align		4
        /*0048*/ 	.byte	0x04, 0x1c
        /*004a*/ 	.short	(.L_85 - .L_84)


	//   ....[0]....
.L_84:
        /*004c*/ 	.word	0x000005e0


	//----- nvinfo : EIATTR_CBANK_PARAM_SIZE
	.align		4
.L_85:
        /*0050*/ 	.byte	0x03, 0x19
        /*0052*/ 	.short	0x0018


	//----- nvinfo : EIATTR_PARAM_CBANK
	.align		4
        /*0054*/ 	.byte	0x04, 0x0a
        /*0056*/ 	.short	(.L_87 - .L_86)
	.align		4
.L_86:
        /*0058*/ 	.word	index@(.nv.constant0._Z30conv_gpu_kernel_matrix_channelPfS_S_)
        /*005c*/ 	.short	0x0380
        /*005e*/ 	.short	0x0018


	//----- nvinfo : EIATTR_SW_WAR
	.align		4
.L_87:
        /*0060*/ 	.byte	0x04, 0x36
        /*0062*/ 	.short	(.L_89 - .L_88)
.L_88:
        /*0064*/ 	.word	0x00000008
.L_89:


//--------------------- .nv.info._Z36conv_gpu_kernel_matrix_single_threadPfS_S_ --------------------------
	.section	.nv.info._Z36conv_gpu_kernel_matrix_single_threadPfS_S_,"",@"SHT_CUDA_INFO"
	.sectionflags	@""
	.align	4


	//----- nvinfo : EIATTR_CUDA_API_VERSION
	.align		4
        /*0000*/ 	.byte	0x04, 0x37
        /*0002*/ 	.short	(.L_91 - .L_90)
.L_90:
        /*0004*/ 	.word	0x00000082


	//----- nvinfo : EIATTR_KPARAM_INFO
	.align		4
.L_91:
        /*0008*/ 	.byte	0x04, 0x17
        /*000a*/ 	.short	(.L_93 - .L_92)
.L_92:
        /*000c*/ 	.word	0x00000000
        /*0010*/ 	.short	0x0002
        /*0012*/ 	.short	0x0010
        /*0014*/ 	.byte	0x00, 0xf5, 0x21, 0x00


	//----- nvinfo : EIATTR_KPARAM_INFO
	.align		4
.L_93:
        /*0018*/ 	.byte	0x04, 0x17
        /*001a*/ 	.short	(.L_95 - .L_94)
.L_94:
        /*001c*/ 	.word	0x00000000
        /*0020*/ 	.short	0x0001
        /*0022*/ 	.short	0x0008
        /*0024*/ 	.byte	0x00, 0xf5, 0x21, 0x00


	//----- nvinfo : EIATTR_KPARAM_INFO
	.align		4
.L_95:
        /*0028*/ 	.byte	0x04, 0x17
        /*002a*/ 	.short	(.L_97 - .L_96)
.L_96:
        /*002c*/ 	.word	0x00000000
        /*0030*/ 	.short	0x0000
        /*0032*/ 	.short	0x0000
        /*0034*/ 	.byte	0x00, 0xf5, 0x21, 0x00


	//----- nvinfo : EIATTR_SPARSE_MMA_MASK
	.align		4
.L_97:
        /*0038*/ 	.byte	0x03, 0x50
        /*003a*/ 	.short	0x0000


	//----- nvinfo : EIATTR_MAXREG_COUNT
	.align		4
        /*003c*/ 	.byte	0x03, 0x1b
        /*003e*/ 	.short	0x00ff


	//----- nvinfo : EIATTR_MERCURY_ISA_VERSION
	.align		4
        /*0040*/ 	.byte	0x03, 0x5f
        /*0042*/ 	.short	0x0101


	//----- nvinfo : EIATTR_VRC_CTA_INIT_COUNT
	.align		4
        /*0044*/ 	.byte	0x02, 0x4a
	.zero		1
	.zero		1


	//----- nvinfo : EIATTR_EXIT_INSTR_OFFSETS
	.align		4
        /*0048*/ 	.byte	0x04, 0x1c
        /*004a*/ 	.short	(.L_99 - .L_98)


	//   ....[0]....
.L_98:
        /*004c*/ 	.word	0x00000660


	//----- nvinfo : EIATTR_CBANK_PARAM_SIZE
	.align		4
.L_99:
        /*0050*/ 	.byte	0x03, 0x19
        /*0052*/ 	.short	0x0018


	//----- nvinfo : EIATTR_PARAM_CBANK
	.align		4
        /*0054*/ 	.byte	0x04, 0x0a
        /*0056*/ 	.short	(.L_101 - .L_100)
	.align		4
.L_100:
        /*0058*/ 	.word	index@(.nv.constant0._Z36conv_gpu_kernel_matrix_single_threadPfS_S_)
        /*005c*/ 	.short	0x0380
        /*005e*/ 	.short	0x0018


	//----- nvinfo : EIATTR_SW_WAR
	.align		4
.L_101:
        /*0060*/ 	.byte	0x04, 0x36
        /*0062*/ 	.short	(.L_103 - .L_102)
.L_102:
        /*0064*/ 	.word	0x00000008
.L_103:


//--------------------- .nv.info._Z19conv_gpu_col_kernelPfS_S_ --------------------------
	.section	.nv.info._Z19conv_gpu_col_kernelPfS_S_,"",@"SHT_CUDA_INFO"
	.sectionflags	@""
	.align	4


	//----- nvinfo : EIATTR_CUDA_API_VERSION
	.align		4
        /*0000*/ 	.byte	0x04, 0x37
        /*0002*/ 	.short	(.L_105 - .L_104)
.L_104:
        /*0004*/ 	.word	0x00000082


	//----- nvinfo : EIATTR_KPARAM_INFO
	.align		4
.L_105:
        /*0008*/ 	.byte	0x04, 0x17
        /*000a*/ 	.short	(.L_107 - .L_106)
.L_106:
        /*000c*/ 	.word	0x00000000
        /*0010*/ 	.short	0x0002
        /*0012*/ 	.short	0x0010
        /*0014*/ 	.byte	0x00, 0xf5, 0x21, 0x00


	//----- nvinfo : EIATTR_KPARAM_INFO
	.align		4
.L_107:
        /*0018*/ 	.byte	0x04, 0x17
        /*001a*/ 	.short	(.L_109 - .L_108)
.L_108:
        /*001c*/ 	.word	0x00000000
        /*0020*/ 	.short	0x0001
        /*0022*/ 	.short	0x0008
        /*0024*/ 	.byte	0x00, 0xf5, 0x21, 0x00


	//----- nvinfo : EIATTR_KPARAM_INFO
	.align		4
.L_109:
        /*0028*/ 	.byte	0x04, 0x17
        /*002a*/ 	.short	(.L_111 - .L_110)
.L_110:
        /*002c*/ 	.word	0x00000000
        /*0030*/ 	.short	0x0000
        /*0032*/ 	.short	0x0000
        /*0034*/ 	.byte	0x00, 0xf5, 0x21, 0x00


	//----- nvinfo : EIATTR_SPARSE_MMA_MASK
	.align		4
.L_111:
        /*0038*/ 	.byte	0x03, 0x50
        /*003a*/ 	.short	0x0000


	//----- nvinfo : EIATTR_MAXREG_COUNT
	.align		4
        /*003c*/ 	.byte	0x03, 0x1b
        /*003e*/ 	.short	0x00ff


	//----- nvinfo : EIATTR_MERCURY_ISA_VERSION
	.align		4
        /*0040*/ 	.byte	0x03, 0x5f
        /*0042*/ 	.short	0x0101


	//----- nvinfo : EIATTR_VRC_CTA_INIT_COUNT
	.align		4
        /*0044*/ 	.byte	0x02, 0x4a
	.zero		1
	.zero		1


	//----- nvinfo : EIATTR_EXIT_INSTR_OFFSETS
	.align		4
        /*0048*/ 	.byte	0x04, 0x1c
        /*004a*/ 	.short	(.L_113 - .L_112)


	//   ....[0]....
.L_112:
        /*004c*/ 	.word	0x00000610


	//----- nvinfo : EIATTR_CBANK_PARAM_SIZE
	.align		4
.L_113:
        /*0050*/ 	.byte	0x03, 0x19
        /*0052*/ 	.short	0x0018


	//----- nvinfo : EIATTR_PARAM_CBANK
	.align		4
        /*0054*/ 	.byte	0x04, 0x0a
        /*0056*/ 	.short	(.L_115 - .L_114)
	.align		4
.L_114:
        /*0058*/ 	.word	index@(.nv.constant0._Z19conv_gpu_col_kernelPfS_S_)
        /*005c*/ 	.short	0x0380
        /*005e*/ 	.short	0x0018


	//----- nvinfo : EIATTR_SW_WAR
	.align		4
.L_115:
        /*0060*/ 	.byte	0x04, 0x36
        /*0062*/ 	.short	(.L_117 - .L_116)
.L_116:
        /*0064*/ 	.word	0x00000008
.L_117:


//--------------------- .nv.info._Z23conv_gpu_channel_kernelPfS_S_ --------------------------
	.section	.nv.info._Z23conv_gpu_channel_kernelPfS_S_,"",@"SHT_CUDA_INFO"
	.sectionflags	@""
	.align	4


	//----- nvinfo : EIATTR_CUDA_API_VERSION
	.align		4
        /*0000*/ 	.byte	0x04, 0x37
        /*0002*/ 	.short	(.L_119 - .L_118)
.L_118:
        /*0004*/ 	.word	0x00000082


	//----- nvinfo : EIATTR_KPARAM_INFO
	.align		4
.L_119:
        /*0008*/ 	.byte	0x04, 0x17
        /*000a*/ 	.short	(.L_121 - .L_120)
.L_120:
        /*000c*/ 	.word	0x00000000
        /*0010*/ 	.short	0x0002
        /*0012*/ 	.short	0x0010
        /*0014*/ 	.byte	0x00, 0xf5, 0x21, 0x00


	//----- nvinfo : EIATTR_KPARAM_INFO
	.align		4
.L_121:
        /*0018*/ 	.byte	0x04, 0x17
        /*001a*/ 	.short	(.L_123 - .L_122)
.L_122:
        /*001c*/ 	.word	0x00000000
        /*0020*/ 	.short	0x0001
        /*0022*/ 	.short	0x0008
        /*0024*/ 	.byte	0x00, 0xf5, 0x21, 0x00


	//----- nvinfo : EIATTR_KPARAM_INFO
	.align		4
.L_123:
        /*0028*/ 	.byte	0x04, 0x17
        /*002a*/ 	.short	(.L_125 - .L_124)
.L_124:
        /*002c*/ 	.word	0x00000000
        /*0030*/ 	.short	0x0000
        /*0032*/ 	.short	0x0000
        /*0034*/ 	.byte	0x00, 0xf5, 0x21, 0x00


	//----- nvinfo : EIATTR_SPARSE_MMA_MASK
	.align		4
.L_125:
        /*0038*/ 	.byte	0x03, 0x50
        /*003a*/ 	.short	0x0000


	//----- nvinfo : EIATTR_MAXREG_COUNT
	.align		4
        /*003c*/ 	.byte	0x03, 0x1b
        /*003e*/ 	.short	0x00ff


	//----- nvinfo : EIATTR_MERCURY_ISA_VERSION
	.align		4
        /*0040*/ 	.byte	0x03, 0x5f
        /*0042*/ 	.short	0x0101


	//----- nvinfo : EIATTR_VRC_CTA_INIT_COUNT
	.align		4
        /*0044*/ 	.byte	0x02, 0x4a
	.zero		1
	.zero		1


	//----- nvinfo : EIATTR_EXIT_INSTR_OFFSETS
	.align		4
        /*0048*/ 	.byte	0x04, 0x1c
        /*004a*/ 	.short	(.L_127 - .L_126)


	//   ....[0]....
.L_126:
        /*004c*/ 	.word	0x00000630


	//----- nvinfo : EIATTR_CBANK_PARAM_SIZE
	.align		4
.L_127:
        /*0050*/ 	.byte	0x03, 0x19
        /*0052*/ 	.short	0x0018


	//----- nvinfo : EIATTR_PARAM_CBANK
	.align		4
        /*0054*/ 	.byte	0x04, 0x0a
        /*0056*/ 	.short	(.L_129 - .L_128)
	.align		4
.L_128:
        /*0058*/ 	.word	index@(.nv.constant0._Z23conv_gpu_channel_kernelPfS_S_)
        /*005c*/ 	.short	0x0380
        /*005e*/ 	.short	0x0018


	//----- nvinfo : EIATTR_SW_WAR
	.align		4
.L_129:
        /*0060*/ 	.byte	0x04, 0x36
        /*0062*/ 	.short	(.L_131 - .L_130)
.L_130:
        /*0064*/ 	.word	0x00000008
.L_131:


//--------------------- .nv.info._Z22conv_gpu_single_kernelPfS_S_ --------------------------
	.section	.nv.info._Z22conv_gpu_single_kernelPfS_S_,"",@"SHT_CUDA_INFO"
	.sectionflags	@""
	.align	4


	//----- nvinfo : EIATTR_CUDA_API_VERSION
	.align		4
        /*0000*/ 	.byte	0x04, 0x37
        /*0002*/ 	.short	(.L_133 - .L_132)
.L_132:
        /*0004*/ 	.word	0x00000082


	//----- nvinfo : EIATTR_KPARAM_INFO
	.align		4
.L_133:
        /*0008*/ 	.byte	0x04, 0x17
        /*000a*/ 	.short	(.L_135 - .L_134)
.L_134:
        /*000c*/ 	.word	0x00000000
        /*0010*/ 	.short	0x0002
        /*0012*/ 	.short	0x0010
        /*0014*/ 	.byte	0x00, 0xf5, 0x21, 0x00


	//----- nvinfo : EIATTR_KPARAM_INFO
	.align		4
.L_135:
        /*0018*/ 	.byte	0x04, 0x17
        /*001a*/ 	.short	(.L_137 - .L_136)
.L_136:
        /*001c*/ 	.word	0x00000000
        /*0020*/ 	.short	0x0001
        /*0022*/ 	.short	0x0008
        /*0024*/ 	.byte	0x00, 0xf5, 0x21, 0x00


	//----- nvinfo : EIATTR_KPARAM_INFO
	.align		4
.L_137:
        /*0028*/ 	.byte	0x04, 0x17
        /*002a*/ 	.short	(.L_139 - .L_138)
.L_138:
        /*002c*/ 	.word	0x00000000
        /*0030*/ 	.short	0x0000
        /*0032*/ 	.short	0x0000
        /*0034*/ 	.byte	0x00, 0xf5, 0x21, 0x00


	//----- nvinfo : EIATTR_SPARSE_MMA_MASK
	.align		4
.L_139:
        /*0038*/ 	.byte	0x03, 0x50
        /*003a*/ 	.short	0x0000


	//----- nvinfo : EIATTR_MAXREG_COUNT
	.align		4
        /*003c*/ 	.byte	0x03, 0x1b
        /*003e*/ 	.short	0x00ff


	//----- nvinfo : EIATTR_MERCURY_ISA_VERSION
	.align		4
        /*0040*/ 	.byte	0x03, 0x5f
        /*0042*/ 	.short	0x0101


	//----- nvinfo : EIATTR_VRC_CTA_INIT_COUNT
	.align		4
        /*0044*/ 	.byte	0x02, 0x4a
	.zero		1
	.zero		1


	//----- nvinfo : EIATTR_EXIT_INSTR_OFFSETS
	.align		4
        /*0048*/ 	.byte	0x04, 0x1c
        /*004a*/ 	.short	(.L_141 - .L_140)


	//   ....[0]....
.L_140:
        /*004c*/ 	.word	0x000006d0


	//----- nvinfo : EIATTR_CBANK_PARAM_SIZE
	.align		4
.L_141:
        /*0050*/ 	.byte	0x03, 0x19
        /*0052*/ 	.short	0x0018


	//----- nvinfo : EIATTR_PARAM_CBANK
	.align		4
        /*0054*/ 	.byte	0x04, 0x0a
        /*0056*/ 	.short	(.L_143 - .L_142)
	.align		4
.L_142:
        /*0058*/ 	.word	index@(.nv.constant0._Z22conv_gpu_single_kernelPfS_S_)
        /*005c*/ 	.short	0x0380
        /*005e*/ 	.short	0x0018


	//----- nvinfo : EIATTR_SW_WAR
	.align		4
.L_143:
        /*0060*/ 	.byte	0x04, 0x36
        /*0062*/ 	.short	(.L_145 - .L_144)
.L_144:
        /*0064*/ 	.word	0x00000008
.L_145:


//--------------------- .nv.info._Z22conv_gpu_sample_kernelPfS_S_ --------------------------
	.section	.nv.info._Z22conv_gpu_sample_kernelPfS_S_,"",@"SHT_CUDA_INFO"
	.sectionflags	@""
	.align	4


	//----- nvinfo : EIATTR_CUDA_API_VERSION
	.align		4
        /*0000*/ 	.byte	0x04, 0x37
        /*0002*/ 	.short	(.L_147 - .L_146)
.L_146:
        /*0004*/ 	.word	0x00000082


	//----- nvinfo : EIATTR_KPARAM_INFO
	.align		4
.L_147:
        /*0008*/ 	.byte	0x04, 0x17
        /*000a*/ 	.short	(.L_149 - .L_148)
.L_148:
        /*000c*/ 	.word	0x00000000
        /*0010*/ 	.short	0x0002
        /*0012*/ 	.short	0x0010
        /*0014*/ 	.byte	0x00, 0xf5, 0x21, 0x00


	//----- nvinfo : EIATTR_KPARAM_INFO
	.align		4
.L_149:
        /*0018*/ 	.byte	0x04, 0x17
        /*001a*/ 	.short	(.L_151 - .L_150)
.L_150:
        /*001c*/ 	.word	0x00000000
        /*0020*/ 	.short	0x0001
        /*0022*/ 	.short	0x0008
        /*0024*/ 	.byte	0x00, 0xf5, 0x21, 0x00


	//----- nvinfo : EIATTR_KPARAM_INFO
	.align		4
.L_151:
        /*0028*/ 	.byte	0x04, 0x17
        /*002a*/ 	.short	(.L_153 - .L_152)
.L_152:
        /*002c*/ 	.word	0x00000000
        /*0030*/ 	.short	0x0000
        /*0032*/ 	.short	0x0000
        /*0034*/ 	.byte	0x00, 0xf5, 0x21, 0x00


	//----- nvinfo : EIATTR_SPARSE_MMA_MASK
	.align		4
.L_153:
        /*0038*/ 	.byte	0x03, 0x50
        /*003a*/ 	.short	0x0000


	//----- nvinfo : EIATTR_MAXREG_COUNT
	.align		4
        /*003c*/ 	.byte	0x03, 0x1b
        /*003e*/ 	.short	0x00ff


	//----- nvinfo : EIATTR_MERCURY_ISA_VERSION
	.align		4
        /*0040*/ 	.byte	0x03, 0x5f
        /*0042*/ 	.short	0x0101


	//----- nvinfo : EIATTR_VRC_CTA_INIT_COUNT
	.align		4
        /*0044*/ 	.byte	0x02, 0x4a
	.zero		1
	.zero		1


	//----- nvinfo : EIATTR_EXIT_INSTR_OFFSETS
	.align		4
        /*0048*/ 	.byte	0x04, 0x1c
        /*004a*/ 	.short	(.L_155 - .L_154)


	//   ....[0]....
.L_154:
        /*004c*/ 	.word	0x00000680


	//----- nvinfo : EIATTR_CBANK_PARAM_SIZE
	.align		4
.L_155:
        /*0050*/ 	.byte	0x03, 0x19
        /*0052*/ 	.short	0x0018


	//----- nvinfo : EIATTR_PARAM_CBANK
	.align		4
        /*0054*/ 	.byte	0x04, 0x0a
        /*0056*/ 	.short	(.L_157 - .L_156)
	.align		4
.L_156:
        /*0058*/ 	.word	index@(.nv.constant0._Z22conv_gpu_sample_kernelPfS_S_)
        /*005c*/ 	.short	0x0380
        /*005e*/ 	.short	0x0018


	//----- nvinfo : EIATTR_SW_WAR
	.align		4
.L_157:
        /*0060*/ 	.byte	0x04, 0x36
        /*0062*/ 	.short	(.L_159 - .L_158)
.L_158:
        /*0064*/ 	.word	0x00000008
.L_159:


//--------------------- .nv.callgraph             --------------------------
	.section	.nv.callgraph,"",@"SHT_CUDA_CALLGRAPH"
	.align	4
	.sectionentsize	8
	.align		4
        /*0000*/ 	.word	0x00000000
	.align		4
        /*0004*/ 	.word	0xffffffff
	.align		4
        /*0008*/ 	.word	0x00000000
	.align		4
        /*000c*/ 	.word	0xfffffffe
	.align		4
        /*0010*/ 	.word	0x00000000
	.align		4
        /*0014*/ 	.word	0xfffffffd
	.align		4
        /*0018*/ 	.word	0x00000000
	.align		4
        /*001c*/ 	.word	0xfffffffc


//--------------------- .text._Z29conv_gpu_kernel_matrix_sharedPfS_S_ --------------------------
	.section	.text._Z29conv_gpu_kernel_matrix_sharedPfS_S_,"ax",@progbits
	.align	128
        .global         _Z29conv_gpu_kernel_matrix_sharedPfS_S_
        .type           _Z29conv_gpu_kernel_matrix_sharedPfS_S_,@function
        .size           _Z29conv_gpu_kernel_matrix_sharedPfS_S_,(.L_x_31 - _Z29conv_gpu_kernel_matrix_sharedPfS_S_)
        .other          _Z29conv_gpu_kernel_matrix_sharedPfS_S_,@"STO_CUDA_ENTRY STV_DEFAULT"
_Z29conv_gpu_kernel_matrix_sharedPfS_S_:
.text._Z29conv_gpu_kernel_matrix_sharedPfS_S_:
[----:B------:R-:W-:Y:S01]  /*0000*/  LDC R1, c[0x0][0x37c] ;  /* 0x0000df00ff017b82 */ /* 0x000fe20000000800 */
[----:B------:R-:W0:Y:S07]  /*0010*/  S2R R28, SR_CTAID.Y ;  /* 0x00000000001c7919 */ /* 0x000e2e0000002600 */
[----:B------:R-:W1:Y:S01]  /*0020*/  S2UR UR6, SR_CgaCtaId ;  /* 0x00000000000679c3 */ /* 0x000e620000008800 */
[----:B------:R-:W-:Y:S01]  /*0030*/  UMOV UR4, 0x400 ;  /* 0x0000040000047882 */ /* 0x000fe20000000000 */
[----:B------:R-:W2:Y:S01]  /*0040*/  LDCU.64 UR8, c[0x0][0x358] ;  /* 0x00006b00ff0877ac */ /* 0x000ea20008000a00 */
[----:B------:R-:W3:Y:S01]  /*0050*/  S2R R20, SR_TID.Y ;  /* 0x0000000000147919 */ /* 0x000ee20000002200 */
[----:B------:R-:W-:Y:S01]  /*0060*/  UIADD3 UR5, UPT, UPT, UR4, 0x1000, URZ ;  /* 0x0000100004057890 */ /* 0x000fe2000fffe0ff */
[----:B------:R-:W4:Y:S03]  /*0070*/  S2R R21, SR_TID.X ;  /* 0x0000000000157919 */ /* 0x000f260000002100 */
[----:B------:R-:W5:Y:S01]  /*0080*/  LDC.64 R2, c[0x0][0x388] ;  /* 0x0000e200ff027b82 */ /* 0x000f620000000a00 */
[----:B------:R-:W2:Y:S01]  /*0090*/  S2R R7, SR_CTAID.Z ;  /* 0x0000000000077919 */ /* 0x000ea20000002700 */
[----:B------:R-:W5:Y:S06]  /*00a0*/  S2R R4, SR_CTAID.X ;  /* 0x0000000000047919 */ /* 0x000f6c0000002500 */
[----:B------:R-:W5:Y:S01]  /*00b0*/  LDC.64 R30, c[0x0][0x390] ;  /* 0x0000e400ff1e7b82 */ /* 0x000f620000000a00 */
[----:B-1----:R-:W-:-:S02]  /*00c0*/  ULEA UR4, UR6, UR4, 0x18 ;  /* 0x0000000406047291 */ /* 0x002fc4000f8ec0ff */
[----:B------:R-:W-:Y:S01]  /*00d0*/  ULEA UR5, UR6, UR5, 0x18 ;  /* 0x0000000506057291 */ /* 0x000fe2000f8ec0ff */
[----:B0-----:R-:W-:-:S03]  /*00e0*/  IMAD R5, R28, 0x4800, RZ ;  /* 0x000048001c057824 */ /* 0x001fc600078e02ff */
[C---:B---3--:R-:W-:Y:S01]  /*00f0*/  LEA R24, R20.reuse, UR4, 0x7 ;  /* 0x0000000414187c11 */ /* 0x048fe2000f8e38ff */
[----:B------:R-:W-:Y:S01]  /*0100*/  UMOV UR4, URZ ;  /* 0x000000ff00047c82 */ /* 0x000fe20008000000 */
[----:B------:R-:W-:Y:S02]  /*0110*/  LOP3.LUT R0, R20, R5, RZ, 0xfc, !PT ;  /* 0x0000000514007212 */ /* 0x000fe400078efcff */
[----:B----4-:R-:W-:Y:S02]  /*0120*/  LEA R28, R28, R21, 0x5 ;  /* 0x000000151c1c7211 */ /* 0x010fe400078e28ff */
[C---:B------:R-:W-:Y:S01]  /*0130*/  LEA R27, R21.reuse, UR5, 0x7 ;  /* 0x00000005151b7c11 */ /* 0x040fe2000f8e38ff */
[----:B------:R-:W-:Y:S01]  /*0140*/  IMAD R5, R21, 0x240, R0 ;  /* 0x0000024015057824 */ /* 0x000fe200078e0200 */
[----:B--2---:R-:W-:Y:S02]  /*0150*/  LEA R26, R7, R20, 0x5 ;  /* 0x00000014071a7211 */ /* 0x004fe400078e28ff */
[----:B------:R-:W-:Y:S01]  /*0160*/  LEA R23, R21, R24, 0x2 ;  /* 0x0000001815177211 */ /* 0x000fe200078e10ff */
[----:B-----5:R-:W-:Y:S01]  /*0170*/  IMAD.WIDE.U32 R2, R5, 0x4, R2 ;  /* 0x0000000405027825 */ /* 0x020fe200078e0002 */
[----:B------:R-:W-:-:S03]  /*0180*/  LEA R25, R20, R27, 0x2 ;  /* 0x0000001b14197211 */ /* 0x000fc600078e10ff */
[C---:B------:R-:W-:Y:S02]  /*0190*/  IMAD R0, R4.reuse, 0x8b8900, R21 ;  /* 0x008b890004007824 */ /* 0x040fe400078e0215 */
[----:B------:R-:W-:Y:S02]  /*01a0*/  IMAD R5, R4, 0x1f0200, R26 ;  /* 0x001f020004057824 */ /* 0x000fe400078e021a */
[----:B------:R-:W-:Y:S02]  /*01b0*/  IMAD R7, R7, 0x4800, R0 ;  /* 0x0000480007077824 */ /* 0x000fe400078e0200 */
[----:B------:R-:W-:Y:S02]  /*01c0*/  IMAD R22, R28, 0x3e04, R5 ;  /* 0x00003e041c167824 */ /* 0x000fe400078e0205 */
[----:B------:R-:W-:Y:S02]  /*01d0*/  IMAD R0, R20, 0x240, R7 ;  /* 0x0000024014007824 */ /* 0x000fe400078e0207 */
[----:B------:R-:W-:-:S07]  /*01e0*/  IMAD.WIDE.U32 R30, R22, 0x4, R30 ;  /* 0x00000004161e7825 */ /* 0x000fce00078e001e */
.L_x_0:
[----:B------:R-:W-:Y:S01]  /*01f0*/  ISETP.GT.U32.AND P0, PT, R21, 0x23f, PT ;  /* 0x0000023f1500780c */ /* 0x000fe20003f04070 */
[----:B------:R-:W-:Y:S01]  /*0200*/  HFMA2 R34, -RZ, RZ, 0, 0 ;  /* 0x00000000ff227431 */ /* 0x000fe200000001ff */
[----:B------:R-:W-:Y:S02]  /*0210*/  ISETP.GT.U32.AND P1, PT, R20, 0x23f, PT ;  /* 0x0000023f1400780c */ /* 0x000fe40003f24070 */
[----:B------:R-:W-:Y:S02]  /*0220*/  ISETP.GT.U32.OR P0, PT, R26, 0x3e03, P0 ;  /* 0x00003e031a00780c */ /* 0x000fe40000704470 */
[----:B------:R-:W-:Y:S02]  /*0230*/  ISETP.GT.U32.OR P1, PT, R28, 0x7f, P1 ;  /* 0x0000007f1c00780c */ /* 0x000fe40000f24470 */
[----:B------:R-:W-:-:S09]  /*0240*/  MOV R36, RZ ;  /* 0x000000ff00247202 */ /* 0x000fd20000000f00 */
[----:B------:R-:W0:Y:S02]  /*0250*/  @!P0 LDC.64 R32, c[0x0][0x380] ;  /* 0x0000e000ff208b82 */ /* 0x000e240000000a00 */
[----:B------:R-:W2:Y:S01]  /*0260*/  @!P1 LDG.E R34, desc[UR8][R2.64] ;  /* 0x0000000802229981 */ /* 0x000ea2000c1e1900 */
[----:B0-----:R-:W-:-:S05]  /*0270*/  @!P0 IMAD.WIDE.U32 R32, R0, 0x4, R32 ;  /* 0x0000000400208825 */ /* 0x001fca00078e0020 */
[----:B------:R-:W3:Y:S01]  /*0280*/  @!P0 LDG.E R36, desc[UR8][R32.64] ;  /* 0x0000000820248981 */ /* 0x000ee2000c1e1900 */
[----:B------:R-:W-:-:S03]  /*0290*/  ISETP.GT.U32.AND P0, PT, R22, 0xf80fff, PT ;  /* 0x00f80fff1600780c */ /* 0x000fc60003f04070 */
[----:B--2---:R-:W-:Y:S04]  /*02a0*/  STS [R25], R34 ;  /* 0x0000002219007388 */ /* 0x004fe80000000800 */
[----:B---3--:R-:W-:Y:S01]  /*02b0*/  STS [R23], R36 ;  /* 0x0000002417007388 */ /* 0x008fe20000000800 */
[----:B------:R-:W-:Y:S06]  /*02c0*/  BAR.SYNC.DEFER_BLOCKING 0x0 ;  /* 0x0000000000007b1d */ /* 0x000fec0000010000 */
[----:B------:R-:W-:Y:S04]  /*02d0*/  LDS.128 R4, [R24] ;  /* 0x0000000018047984 */ /* 0x000fe80000000c00 */
[----:B------:R-:W0:Y:S04]  /*02e0*/  LDS.128 R16, [R27] ;  /* 0x000000001b107984 */ /* 0x000e280000000c00 */
[----:B------:R-:W-:Y:S04]  /*02f0*/  LDS.128 R12, [R24+0x10] ;  /* 0x00001000180c7984 */ /* 0x000fe80000000c00 */
[----:B------:R-:W1:Y:S04]  /*0300*/  LDS.128 R8, [R27+0x10] ;  /* 0x000010001b087984 */ /* 0x000e680000000c00 */
[----:B------:R-:W2:Y:S01]  /*0310*/  @!P0 LDG.E R29, desc[UR8][R30.64] ;  /* 0x000000081e1d8981 */ /* 0x000ea2000c1e1900 */
[----:B0-----:R-:W-:-:S04]  /*0320*/  FFMA R4, R4, R16, RZ ;  /* 0x0000001004047223 */ /* 0x001fc800000000ff */
[----:B------:R-:W-:-:S04]  /*0330*/  FFMA R5, R5, R17, R4 ;  /* 0x0000001105057223 */ /* 0x000fc80000000004 */
[----:B------:R-:W-:-:S04]  /*0340*/  FFMA R6, R6, R18, R5 ;  /* 0x0000001206067223 */ /* 0x000fc80000000005 */
[----:B------:R-:W-:Y:S02]  /*0350*/  FFMA R7, R7, R19, R6 ;  /* 0x0000001307077223 */ /* 0x000fe40000000006 */
[----:B------:R-:W-:Y:S02]  /*0360*/  LDS.128 R16, [R24+0x20] ;  /* 0x0000200018107984 */ /* 0x000fe40000000c00 */
[----:B-1----:R-:W-:Y:S02]  /*0370*/  FFMA R8, R12, R8, R7 ;  /* 0x000000080c087223 */ /* 0x002fe40000000007 */
[----:B------:R-:W0:Y:S02]  /*0380*/  LDS.128 R4, [R27+0x20] ;  /* 0x000020001b047984 */ /* 0x000e240000000c00 */
[----:B------:R-:W-:-:S04]  /*0390*/  FFMA R9, R13, R9, R8 ;  /* 0x000000090d097223 */ /* 0x000fc80000000008 */
[----:B------:R-:W-:-:S04]  /*03a0*/  FFMA R10, R14, R10, R9 ;  /* 0x0000000a0e0a7223 */ /* 0x000fc80000000009 */
[----:B------:R-:W-:Y:S02]  /*03b0*/  FFMA R11, R15, R11, R10 ;  /* 0x0000000b0f0b7223 */ /* 0x000fe4000000000a */
[----:B------:R-:W-:Y:S02]  /*03c0*/  LDS.128 R12, [R27+0x30] ;  /* 0x000030001b0c7984 */ /* 0x000fe40000000c00 */
[----:B0-----:R-:W-:Y:S02]  /*03d0*/  FFMA R4, R16, R4, R11 ;  /* 0x0000000410047223 */ /* 0x001fe4000000000b */
        /* <DEDUP_REMOVED lines=27> */
[----:B------:R-:W-:Y:S01]  /*0590*/  FFMA R7, R19, R7, R6 ;  /* 0x0000000713077223 */ /* 0x000fe20000000006 */
[----:B------:R-:W-:-:S03]  /*05a0*/  UIADD3 UR4, UPT, UPT, UR4, 0x1, URZ ;  /* 0x0000000104047890 */ /* 0x000fc6000fffe0ff */
[----:B0-----:R-:W-:-:S04]  /*05b0*/  FFMA R8, R8, R12, R7 ;  /* 0x0000000c08087223 */ /* 0x001fc80000000007 */
[----:B------:R-:W-:-:S04]  /*05c0*/  FFMA R9, R9, R13, R8 ;  /* 0x0000000d09097223 */ /* 0x000fc80000000008 */
[----:B------:R-:W-:-:S04]  /*05d0*/  FFMA R10, R10, R14, R9 ;  /* 0x0000000e0a0a7223 */ /* 0x000fc80000000009 */
[----:B------:R-:W-:-:S04]  /*05e0*/  FFMA R10, R11, R15, R10 ;  /* 0x0000000f0b0a7223 */ /* 0x000fc8000000000a */
[----:B--2---:R-:W-:-:S05]  /*05f0*/  @!P0 FADD R29, R10, R29 ;  /* 0x0000001d0a1d8221 */ /* 0x004fca0000000000 */
[----:B------:R0:W-:Y:S01]  /*0600*/  @!P0 STG.E desc[UR8][R30.64], R29 ;  /* 0x0000001d1e008986 */ /* 0x0001e2000c101908 */
[----:B------:R-:W-:Y:S01]  /*0610*/  UISETP.NE.AND UP0, UPT, UR4, 0x12, UPT ;  /* 0x000000120400788c */ /* 0x000fe2000bf05270 */
[----:B------:R-:W-:Y:S01]  /*0620*/  BAR.SYNC.DEFER_BLOCKING 0x0 ;  /* 0x0000000000007b1d */ /* 0x000fe20000010000 */
[----:B------:R-:W-:Y:S02]  /*0630*/  IADD3 R2, P0, PT, R2, 0x80, RZ ;  /* 0x0000008002027810 */ /* 0x000fe40007f1e0ff */
[----:B------:R-:W-:Y:S02]  /*0640*/  IADD3 R21, PT, PT, R21, 0x20, RZ ;  /* 0x0000002015157810 */ /* 0x000fe40007ffe0ff */
[----:B------:R-:W-:Y:S02]  /*0650*/  IADD3 R20, PT, PT, R20, 0x20, RZ ;  /* 0x0000002014147810 */ /* 0x000fe40007ffe0ff */
[----:B------:R-:W-:Y:S02]  /*0660*/  IADD3.X R3, PT, PT, RZ, R3, RZ, P0, !PT ;  /* 0x00000003ff037210 */ /* 0x000fe400007fe4ff */
[----:B------:R-:W-:Y:S01]  /*0670*/  IADD3 R0, PT, PT, R0, 0x20, RZ ;  /* 0x0000002000007810 */ /* 0x000fe20007ffe0ff */
[----:B0-----:R-:W-:Y:S06]  /*0680*/  BRA.U UP0, `(.L_x_0) ;  /* 0xfffffff900d87547 */ /* 0x001fec000b83ffff */
[----:B------:R-:W-:Y:S05]  /*0690*/  EXIT ;  /* 0x000000000000794d */ /* 0x000fea0003800000 */
.L_x_1:
[----:B------:R-:W-:-:S00]  /*06a0*/  BRA `(.L_x_1) ;  /* 0xfffffffc00fc7947 */ /* 0x000fc0000383ffff */
[----:B------:R-:W-:-:S00]  /*06b0*/  NOP ;  /* 0x0000000000007918 */ /* 0x000fc00000000000 */
        /* <DEDUP_REMOVED lines=12> */
.L_x_31:


//--------------------- .text._Z26conv_gpu_kernel_matrix_colPfS_S_ --------------------------
	.section	.text._Z26conv_gpu_kernel_matrix_colPfS_S_,"ax",@progbits
	.align	128
        .global         _Z26conv_gpu_kernel_matrix_colPfS_S_
        .type           _Z26conv_gpu_kernel_matrix_colPfS_S_,@function
        .size           _Z26conv_gpu_kernel_matrix_colPfS_S_,(.L_x_32 - _Z26conv_gpu_kernel_matrix_colPfS_S_)
        .other          _Z26conv_gpu_kernel_matrix_colPfS_S_,@"STO_CUDA_ENTRY STV_DEFAULT"
_Z26conv_gpu_kernel_matrix_colPfS_S_:
.text._Z26conv_gpu_kernel_matrix_colPfS_S_:
[----:B------:R-:W-:Y:S01]  /*0000*/  LDC R1, c[0x0][0x37c] ;  /* 0x0000df00ff017b82 */ /* 0x000fe20000000800 */
[----:B------:R-:W0:Y:S07]  /*0010*/  S2R R0, SR_CTAID.X ;  /* 0x0000000000007919 */ /* 0x000e2e0000002500 */
[----:B------:R-:W1:Y:S01]  /*0020*/  LDC.64 R4, c[0x0][0x388] ;  /* 0x0000e200ff047b82 */ /* 0x000e620000000a00 */
[----:B------:R-:W2:Y:S01]  /*0030*/  LDCU.64 UR4, c[0x0][0x380] ;  /* 0x00007000ff0477ac */ /* 0x000ea20008000a00 */
[----:B------:R-:W-:Y:S01]  /*0040*/  HFMA2 R15, -RZ, RZ, 0, 0 ;  /* 0x00000000ff0f7431 */ /* 0x000fe200000001ff */
[----:B------:R-:W3:Y:S01]  /*0050*/  S2R R6, SR_TID.X ;  /* 0x0000000000067919 */ /* 0x000ee20000002100 */
[----:B------:R-:W4:Y:S01]  /*0060*/  LDCU.64 UR6, c[0x0][0x358] ;  /* 0x00006b00ff0677ac */ /* 0x000f220008000a00 */
[----:B------:R-:W5:Y:S01]  /*0070*/  S2R R7, SR_CTAID.Y ;  /* 0x0000000000077919 */ /* 0x000f620000002600 */
[----:B------:R-:W1:Y:S01]  /*0080*/  S2R R8, SR_TID.Y ;  /* 0x0000000000087919 */ /* 0x000e620000002200 */
[----:B0-----:R-:W-:-:S04]  /*0090*/  IMAD.WIDE.U32 R2, R0, 0x11b80, RZ ;  /* 0x00011b8000027825 */ /* 0x001fc800078e00ff */
[----:B---3--:R-:W-:-:S04]  /*00a0*/  IMAD.WIDE.U32 R2, R6, 0x8b8900, R2 ;  /* 0x008b890006027825 */ /* 0x008fc800078e0002 */
[----:B-----5:R-:W-:-:S04]  /*00b0*/  IMAD.WIDE.U32 R2, R7, 0x240, R2 ;  /* 0x0000024007027825 */ /* 0x020fc800078e0002 */
[----:B-1----:R-:W-:Y:S01]  /*00c0*/  IMAD.WIDE.U32 R4, R8, 0x900, R4 ;  /* 0x0000090008047825 */ /* 0x002fe200078e0004 */
[----:B--2---:R-:W-:Y:S01]  /*00d0*/  LEA R9, P0, R2, UR4, 0x2 ;  /* 0x0000000402097c11 */ /* 0x004fe2000f8010ff */
[----:B------:R-:W-:Y:S01]  /*00e0*/  UMOV UR4, URZ ;  /* 0x000000ff00047c82 */ /* 0x000fe20008000000 */
[----:B------:R-:W-:Y:S02]  /*00f0*/  IADD3 R4, P2, PT, R4, 0x20, RZ ;  /* 0x0000002004047810 */ /* 0x000fe40007f5e0ff */
[----:B------:R-:W-:Y:S02]  /*0100*/  IADD3 R9, P1, PT, R9, 0x20, RZ ;  /* 0x0000002009097810 */ /* 0x000fe40007f3e0ff */
[----:B------:R-:W-:Y:S02]  /*0110*/  LEA.HI.X R3, R2, UR5, R3, 0x2, P0 ;  /* 0x0000000502037c11 */ /* 0x000fe400080f1403 */
[----:B------:R-:W-:Y:S02]  /*0120*/  IADD3.X R5, PT, PT, RZ, R5, RZ, P2, !PT ;  /* 0x00000005ff057210 */ /* 0x000fe400017fe4ff */
[----:B----4-:R-:W-:-:S07]  /*0130*/  IADD3.X R3, PT, PT, RZ, R3, RZ, P1, !PT ;  /* 0x00000003ff037210 */ /* 0x010fce0000ffe4ff */
.L_x_2:
[----:B------:R-:W-:Y:S01]  /*0140*/  MOV R2, R9 ;  /* 0x0000000900027202 */ /* 0x000fe20000000f00 */
[----:B------:R-:W2:Y:S04]  /*0150*/  LDG.E R17, desc[UR6][R4.64+-0x20] ;  /* 0xffffe00604117981 */ /* 0x000ea8000c1e1900 */
[----:B------:R-:W2:Y:S04]  /*0160*/  LDG.E R16, desc[UR6][R2.64+-0x20] ;  /* 0xffffe00602107981 */ /* 0x000ea8000c1e1900 */
[----:B------:R-:W3:Y:S04]  /*0170*/  LDG.E R18, desc[UR6][R2.64+-0x1c] ;  /* 0xffffe40602127981 */ /* 0x000ee8000c1e1900 */
[----:B------:R-:W3:Y:S04]  /*0180*/  LDG.E R25, desc[UR6][R4.64+-0x1c] ;  /* 0xffffe40604197981 */ /* 0x000ee8000c1e1900 */
[----:B------:R-:W4:Y:S04]  /*0190*/  LDG.E R19, desc[UR6][R2.64+-0x18] ;  /* 0xffffe80602137981 */ /* 0x000f28000c1e1900 */
[----:B------:R-:W4:Y:S04]  /*01a0*/  LDG.E R20, desc[UR6][R4.64+-0x18] ;  /* 0xffffe80604147981 */ /* 0x000f28000c1e1900 */
[----:B------:R-:W5:Y:S04]  /*01b0*/  LDG.E R22, desc[UR6][R2.64+-0x14] ;  /* 0xffffec0602167981 */ /* 0x000f68000c1e1900 */
        /* <DEDUP_REMOVED lines=8> */
[----:B------:R-:W5:Y:S01]  /*0240*/  LDG.E R14, desc[UR6][R4.64+-0x4] ;  /* 0xfffffc06040e7981 */ /* 0x000f62000c1e1900 */
[----:B--2---:R-:W-:-:S03]  /*0250*/  FFMA R17, R16, R17, R15 ;  /* 0x0000001110117223 */ /* 0x004fc6000000000f */
[----:B------:R-:W2:Y:S04]  /*0260*/  LDG.E R15, desc[UR6][R2.64] ;  /* 0x00000006020f7981 */ /* 0x000ea8000c1e1900 */
[----:B------:R-:W2:Y:S01]  /*0270*/  LDG.E R16, desc[UR6][R4.64] ;  /* 0x0000000604107981 */ /* 0x000ea2000c1e1900 */
[----:B---3--:R-:W-:-:S03]  /*0280*/  FFMA R26, R18, R25, R17 ;  /* 0x00000019121a7223 */ /* 0x008fc60000000011 */
[----:B------:R-:W3:Y:S04]  /*0290*/  LDG.E R17, desc[UR6][R2.64+0x4] ;  /* 0x0000040602117981 */ /* 0x000ee8000c1e1900 */
[----:B------:R-:W3:Y:S01]  /*02a0*/  LDG.E R18, desc[UR6][R4.64+0x4] ;  /* 0x0000040604127981 */ /* 0x000ee2000c1e1900 */
[----:B----4-:R-:W-:-:S03]  /*02b0*/  FFMA R25, R19, R20, R26 ;  /* 0x0000001413197223 */ /* 0x010fc6000000001a */
[----:B------:R-:W4:Y:S04]  /*02c0*/  LDG.E R19, desc[UR6][R2.64+0x8] ;  /* 0x0000080602137981 */ /* 0x000f28000c1e1900 */
[----:B------:R-:W4:Y:S01]  /*02d0*/  LDG.E R20, desc[UR6][R4.64+0x8] ;  /* 0x0000080604147981 */ /* 0x000f22000c1e1900 */
[----:B-----5:R-:W-:-:S03]  /*02e0*/  FFMA R26, R22, R21, R25 ;  /* 0x00000015161a7223 */ /* 0x020fc60000000019 */
[----:B------:R-:W5:Y:S04]  /*02f0*/  LDG.E R21, desc[UR6][R2.64+0xc] ;  /* 0x00000c0602157981 */ /* 0x000f68000c1e1900 */
[----:B------:R-:W5:Y:S01]  /*0300*/  LDG.E R22, desc[UR6][R4.64+0xc] ;  /* 0x00000c0604167981 */ /* 0x000f62000c1e1900 */
[----:B------:R-:W-:-:S03]  /*0310*/  FFMA R26, R23, R24, R26 ;  /* 0x00000018171a7223 */ /* 0x000fc6000000001a */
        /* <DEDUP_REMOVED lines=10> */
[----:B------:R0:W5:Y:S01]  /*03c0*/  LDG.E R14, desc[UR6][R4.64+0x1c] ;  /* 0x00001c06040e7981 */ /* 0x000162000c1e1900 */
[----:B------:R-:W-:-:S04]  /*03d0*/  UIADD3 UR4, UPT, UPT, UR4, 0x10, URZ ;  /* 0x0000001004047890 */ /* 0x000fc8000fffe0ff */
[----:B------:R-:W-:Y:S01]  /*03e0*/  UISETP.NE.AND UP0, UPT, UR4, 0x240, UPT ;  /* 0x000002400400788c */ /* 0x000fe2000bf05270 */
[----:B0-----:R-:W-:-:S04]  /*03f0*/  IADD3 R4, P1, PT, R4, 0x40, RZ ;  /* 0x0000004004047810 */ /* 0x001fc80007f3e0ff */
[----:B------:R-:W-:Y:S01]  /*0400*/  IADD3.X R5, PT, PT, RZ, R5, RZ, P1, !PT ;  /* 0x00000005ff057210 */ /* 0x000fe20000ffe4ff */
[----:B--2---:R-:W-:-:S04]  /*0410*/  FFMA R16, R15, R16, R26 ;  /* 0x000000100f107223 */ /* 0x004fc8000000001a */
[----:B---3--:R-:W-:-:S04]  /*0420*/  FFMA R16, R17, R18, R16 ;  /* 0x0000001211107223 */ /* 0x008fc80000000010 */
[----:B----4-:R-:W-:-:S04]  /*0430*/  FFMA R16, R19, R20, R16 ;  /* 0x0000001413107223 */ /* 0x010fc80000000010 */
[----:B-----5:R-:W-:-:S04]  /*0440*/  FFMA R16, R21, R22, R16 ;  /* 0x0000001615107223 */ /* 0x020fc80000000010 */
[----:B------:R-:W-:-:S04]  /*0450*/  FFMA R16, R23, R24, R16 ;  /* 0x0000001817107223 */ /* 0x000fc80000000010 */
[----:B------:R-:W-:Y:S01]  /*0460*/  FFMA R10, R9, R10, R16 ;  /* 0x0000000a090a7223 */ /* 0x000fe20000000010 */
[----:B------:R-:W-:-:S03]  /*0470*/  IADD3 R9, P0, PT, R2, 0x40, RZ ;  /* 0x0000004002097810 */ /* 0x000fc60007f1e0ff */
[----:B------:R-:W-:Y:S01]  /*0480*/  FFMA R10, R11, R12, R10 ;  /* 0x0000000c0b0a7223 */ /* 0x000fe2000000000a */
[----:B------:R-:W-:-:S03]  /*0490*/  IADD3.X R3, PT, PT, RZ, R3, RZ, P0, !PT ;  /* 0x00000003ff037210 */ /* 0x000fc600007fe4ff */
[----:B------:R-:W-:Y:S01]  /*04a0*/  FFMA R15, R13, R14, R10 ;  /* 0x0000000e0d0f7223 */ /* 0x000fe2000000000a */
[----:B------:R-:W-:Y:S06]  /*04b0*/  BRA.U UP0, `(.L_x_2) ;  /* 0xfffffffd00207547 */ /* 0x000fec000b83ffff */
[----:B------:R-:W0:Y:S01]  /*04c0*/  LDC.64 R2, c[0x0][0x390] ;  /* 0x0000e400ff027b82 */ /* 0x000e220000000a00 */
[----:B------:R-:W-:-:S04]  /*04d0*/  IMAD R7, R8, 0x3e04, R7 ;  /* 0x00003e0408077824 */ /* 0x000fc800078e0207 */
[----:B------:R-:W-:-:S04]  /*04e0*/  IMAD R7, R6, 0x1f0200, R7 ;  /* 0x001f020006077824 */ /* 0x000fc800078e0207 */
[----:B------:R-:W-:-:S04]  /*04f0*/  IMAD R7, R0, 0x7e, R7 ;  /* 0x0000007e00077824 */ /* 0x000fc800078e0207 */
[----:B0-----:R-:W-:-:S05]  /*0500*/  IMAD.WIDE.U32 R2, R7, 0x4, R2 ;  /* 0x0000000407027825 */ /* 0x001fca00078e0002 */
[----:B------:R-:W-:Y:S01]  /*0510*/  STG.E desc[UR6][R2.64], R15 ;  /* 0x0000000f02007986 */ /* 0x000fe2000c101906 */
[----:B------:R-:W-:Y:S05]  /*0520*/  EXIT ;  /* 0x000000000000794d */ /* 0x000fea0003800000 */
.L_x_3:
        /* <DEDUP_REMOVED lines=13> */
.L_x_32:


//--------------------- .text._Z30conv_gpu_kernel_matrix_channelPfS_S_ --------------------------
	.section	.text._Z30conv_gpu_kernel_matrix_channelPfS_S_,"ax",@progbits
	.align	128
        .global         _Z30conv_gpu_kernel_matrix_channelPfS_S_
        .type           _Z30conv_gpu_kernel_matrix_channelPfS_S_,@function
        .size           _Z30conv_gpu_kernel_matrix_channelPfS_S_,(.L_x_33 - _Z30conv_gpu_kernel_matrix_channelPfS_S_)
        .other          _Z30conv_gpu_kernel_matrix_channelPfS_S_,@"STO_CUDA_ENTRY STV_DEFAULT"
_Z30conv_gpu_kernel_matrix_channelPfS_S_:
.text._Z30conv_gpu_kernel_matrix_channelPfS_S_:
[----:B------:R-:W-:Y:S01]  /*0000*/  LDC R1, c[0x0][0x37c] ;  /* 0x0000df00ff017b82 */ /* 0x000fe20000000800 */
[----:B------:R-:W0:Y:S07]  /*0010*/  S2R R13, SR_TID.X ;  /* 0x00000000000d7919 */ /* 0x000e2e0000002100 */
[----:B------:R-:W0:Y:S01]  /*0020*/  LDC.64 R10, c[0x0][0x388] ;  /* 0x0000e200ff0a7b82 */ /* 0x000e220000000a00 */
[----:B------:R-:W-:Y:S01]  /*0030*/  HFMA2 R12, -RZ, RZ, 0, 0 ;  /* 0x00000000ff0c7431 */ /* 0x000fe200000001ff */
[----:B------:R-:W1:Y:S01]  /*0040*/  LDCU.64 UR6, c[0x0][0x358] ;  /* 0x00006b00ff0677ac */ /* 0x000e620008000a00 */
[----:B------:R-:W2:Y:S05]  /*0050*/  S2R R0, SR_CTAID.X ;  /* 0x0000000000007919 */ /* 0x000eaa0000002500 */
[----:B------:R-:W3:Y:S01]  /*0060*/  LDC.64 R2, c[0x0][0x380] ;  /* 0x0000e000ff027b82 */ /* 0x000ee20000000a00 */
[----:B0-----:R-:W-:Y:S01]  /*0070*/  IMAD.WIDE.U32 R10, R13, 0x900, R10 ;  /* 0x000009000d0a7825 */ /* 0x001fe200078e000a */
[----:B---3--:R-:W-:-:S02]  /*0080*/  IADD3 R9, P0, PT, R2, 0x20, RZ ;  /* 0x0000002002097810 */ /* 0x008fc40007f1e0ff */
[----:B--2---:R-:W-:Y:S02]  /*0090*/  LEA R13, R0, R13, 0x7 ;  /* 0x0000000d000d7211 */ /* 0x004fe400078e38ff */
[----:B------:R-:W-:-:S04]  /*00a0*/  IADD3 R8, P1, PT, R10, 0x20, RZ ;  /* 0x000000200a087810 */ /* 0x000fc80007f3e0ff */
[----:B------:R-:W-:Y:S02]  /*00b0*/  IADD3.X R10, PT, PT, RZ, R11, RZ, P1, !PT ;  /* 0x0000000bff0a7210 */ /* 0x000fe40000ffe4ff */
[----:B-1----:R-:W-:-:S07]  /*00c0*/  IADD3.X R11, PT, PT, RZ, R3, RZ, P0, !PT ;  /* 0x00000003ff0b7210 */ /* 0x002fce00007fe4ff */
.L_x_6:
[----:B------:R-:W-:Y:S01]  /*00d0*/  IMAD.WIDE.U32 R2, R12, 0x11b80, RZ ;  /* 0x00011b800c027825 */ /* 0x000fe200078e00ff */
[----:B------:R-:W-:-:S03]  /*00e0*/  MOV R15, RZ ;  /* 0x000000ff000f7202 */ /* 0x000fc60000000f00 */
[----:B------:R-:W-:Y:S01]  /*00f0*/  IMAD R14, R13, 0x7e, R12 ;  /* 0x0000007e0d0e7824 */ /* 0x000fe200078e020c */
[----:B------:R-:W-:Y:S01]  /*0100*/  IADD3 R12, PT, PT, R12, 0x1, RZ ;  /* 0x000000010c0c7810 */ /* 0x000fe20007ffe0ff */
[----:B------:R-:W-:-:S03]  /*0110*/  IMAD.WIDE.U32 R2, R0, 0x8b8900, R2 ;  /* 0x008b890000027825 */ /* 0x000fc600078e0002 */
[----:B------:R-:W-:Y:S01]  /*0120*/  ISETP.NE.AND P0, PT, R12, 0x7e, PT ;  /* 0x0000007e0c00780c */ /* 0x000fe20003f05270 */
[----:B0-----:R-:W-:-:S12]  /*0130*/  IMAD R14, R14, 0x7e, RZ ;  /* 0x0000007e0e0e7824 */ /* 0x001fd800078e02ff */
.L_x_5:
[----:B0-----:R-:W-:Y:S01]  /*0140*/  IMAD.WIDE.U32 R4, R15, 0x240, R2 ;  /* 0x000002400f047825 */ /* 0x001fe200078e0002 */
[----:B------:R-:W-:Y:S01]  /*0150*/  MOV R16, RZ ;  /* 0x000000ff00107202 */ /* 0x000fe20000000f00 */
[----:B------:R-:W-:Y:S01]  /*0160*/  UMOV UR4, URZ ;  /* 0x000000ff00047c82 */ /* 0x000fe20008000000 */
[----:B------:R-:W-:Y:S02]  /*0170*/  MOV R19, R8 ;  /* 0x0000000800137202 */ /* 0x000fe40000000f00 */
[C---:B------:R-:W-:Y:S02]  /*0180*/  LEA R23, P1, R4.reuse, R9, 0x2 ;  /* 0x0000000904177211 */ /* 0x040fe400078210ff */
[----:B------:R-:W-:Y:S02]  /*0190*/  MOV R22, R10 ;  /* 0x0000000a00167202 */ /* 0x000fe40000000f00 */
[----:B------:R-:W-:-:S09]  /*01a0*/  LEA.HI.X R24, R4, R11, R5, 0x2, P1 ;  /* 0x0000000b04187211 */ /* 0x000fd200008f1405 */
.L_x_4:
[----:B------:R-:W-:Y:S02]  /*01b0*/  MOV R4, R23 ;  /* 0x0000001700047202 */ /* 0x000fe40000000f00 */
[----:B------:R-:W-:Y:S02]  /*01c0*/  MOV R5, R24 ;  /* 0x0000001800057202 */ /* 0x000fe40000000f00 */
[----:B------:R-:W-:Y:S02]  /*01d0*/  MOV R6, R19 ;  /* 0x0000001300067202 */ /* 0x000fe40000000f00 */
        /* <DEDUP_REMOVED lines=10> */
[----:B------:R-:W5:Y:S01]  /*0280*/  LDG.E R21, desc[UR6][R6.64+-0x10] ;  /* 0xfffff00606157981 */ /* 0x000f62000c1e1900 */
[----:B--2---:R-:W-:-:S03]  /*0290*/  FFMA R16, R17, R18, R16 ;  /* 0x0000001211107223 */ /* 0x004fc60000000010 */
[----:B------:R-:W2:Y:S04]  /*02a0*/  LDG.E R17, desc[UR6][R4.64+-0xc] ;  /* 0xfffff40604117981 */ /* 0x000ea8000c1e1900 */
[----:B------:R-:W2:Y:S01]  /*02b0*/  LDG.E R18, desc[UR6][R6.64+-0xc] ;  /* 0xfffff40606127981 */ /* 0x000ea2000c1e1900 */
[----:B---3--:R-:W-:-:S04]  /*02c0*/  FFMA R16, R25, R26, R16 ;  /* 0x0000001a19107223 */ /* 0x008fc80000000010 */
[----:B----4-:R-:W-:Y:S02]  /*02d0*/  FFMA R25, R19, R24, R16 ;  /* 0x0000001813197223 */ /* 0x010fe40000000010 */
[----:B------:R-:W3:Y:S04]  /*02e0*/  LDG.E R16, desc[UR6][R4.64+-0x8] ;  /* 0xfffff80604107981 */ /* 0x000ee8000c1e1900 */
[----:B------:R-:W3:Y:S01]  /*02f0*/  LDG.E R19, desc[UR6][R6.64+-0x8] ;  /* 0xfffff80606137981 */ /* 0x000ee2000c1e1900 */
[----:B-----5:R-:W-:-:S03]  /*0300*/  FFMA R25, R22, R23, R25 ;  /* 0x0000001716197223 */ /* 0x020fc60000000019 */
[----:B------:R-:W4:Y:S04]  /*0310*/  LDG.E R22, desc[UR6][R4.64+-0x4] ;  /* 0xfffffc0604167981 */ /* 0x000f28000c1e1900 */
[----:B------:R-:W4:Y:S01]  /*0320*/  LDG.E R23, desc[UR6][R6.64+-0x4] ;  /* 0xfffffc0606177981 */ /* 0x000f22000c1e1900 */
[----:B------:R-:W-:-:S03]  /*0330*/  FFMA R26, R20, R21, R25 ;  /* 0x00000015141a7223 */ /* 0x000fc60000000019 */
        /* <DEDUP_REMOVED lines=8> */
[----:B------:R-:W3:Y:S01]  /*03c0*/  LDG.E R16, desc[UR6][R4.64+0xc] ;  /* 0x00000c0604107981 */ /* 0x000ee2000c1e1900 */
[----:B----4-:R-:W-:-:S03]  /*03d0*/  FFMA R23, R22, R23, R19 ;  /* 0x0000001716177223 */ /* 0x010fc60000000013 */
[----:B------:R-:W3:Y:S04]  /*03e0*/  LDG.E R19, desc[UR6][R6.64+0xc] ;  /* 0x00000c0606137981 */ /* 0x000ee8000c1e1900 */
[----:B------:R-:W4:Y:S01]  /*03f0*/  LDG.E R22, desc[UR6][R4.64+0x10] ;  /* 0x0000100604167981 */ /* 0x000f22000c1e1900 */
[----:B-----5:R-:W-:-:S03]  /*0400*/  FFMA R25, R24, R25, R23 ;  /* 0x0000001918197223 */ /* 0x020fc60000000017 */
[----:B------:R-:W4:Y:S04]  /*0410*/  LDG.E R23, desc[UR6][R6.64+0x10] ;  /* 0x0000100606177981 */ /* 0x000f28000c1e1900 */
[----:B------:R-:W5:Y:S01]  /*0420*/  LDG.E R24, desc[UR6][R4.64+0x14] ;  /* 0x0000140604187981 */ /* 0x000f62000c1e1900 */
[----:B------:R-:W-:-:S03]  /*0430*/  FFMA R26, R20, R21, R25 ;  /* 0x00000015141a7223 */ /* 0x000fc60000000019 */
[----:B------:R-:W5:Y:S04]  /*0440*/  LDG.E R25, desc[UR6][R6.64+0x14] ;  /* 0x0000140606197981 */ /* 0x000f68000c1e1900 */
[----:B------:R-:W5:Y:S04]  /*0450*/  LDG.E R21, desc[UR6][R4.64+0x18] ;  /* 0x0000180604157981 */ /* 0x000f68000c1e1900 */
[----:B------:R-:W5:Y:S01]  /*0460*/  LDG.E R20, desc[UR6][R6.64+0x18] ;  /* 0x0000180606147981 */ /* 0x000f62000c1e1900 */
[----:B--2---:R-:W-:-:S03]  /*0470*/  FFMA R27, R17, R18, R26 ;  /* 0x00000012111b7223 */ /* 0x004fc6000000001a */
[----:B------:R-:W2:Y:S04]  /*0480*/  LDG.E R17, desc[UR6][R4.64+0x1c] ;  /* 0x00001c0604117981 */ /* 0x000ea8000c1e1900 */
[----:B------:R-:W2:Y:S01]  /*0490*/  LDG.E R18, desc[UR6][R6.64+0x1c] ;  /* 0x00001c0606127981 */ /* 0x000ea2000c1e1900 */
[----:B------:R-:W-:-:S04]  /*04a0*/  UIADD3 UR4, UPT, UPT, UR4, 0x10, URZ ;  /* 0x0000001004047890 */ /* 0x000fc8000fffe0ff */
[----:B------:R-:W-:Y:S01]  /*04b0*/  UISETP.NE.AND UP0, UPT, UR4, 0x240, UPT ;  /* 0x000002400400788c */ /* 0x000fe2000bf05270 */
[----:B---3--:R-:W-:-:S04]  /*04c0*/  FFMA R19, R16, R19, R27 ;  /* 0x0000001310137223 */ /* 0x008fc8000000001b */
[----:B----4-:R-:W-:Y:S01]  /*04d0*/  FFMA R19, R22, R23, R19 ;  /* 0x0000001716137223 */ /* 0x010fe20000000013 */
[----:B------:R-:W-:-:S03]  /*04e0*/  IADD3 R23, P1, PT, R4, 0x40, RZ ;  /* 0x0000004004177810 */ /* 0x000fc60007f3e0ff */
[----:B-----5:R-:W-:Y:S01]  /*04f0*/  FFMA R24, R24, R25, R19 ;  /* 0x0000001918187223 */ /* 0x020fe20000000013 */
[----:B------:R-:W-:-:S03]  /*0500*/  IADD3 R19, P2, PT, R6, 0x40, RZ ;  /* 0x0000004006137810 */ /* 0x000fc60007f5e0ff */
[----:B------:R-:W-:Y:S01]  /*0510*/  FFMA R20, R21, R20, R24 ;  /* 0x0000001415147223 */ /* 0x000fe20000000018 */
[----:B------:R-:W-:Y:S02]  /*0520*/  IADD3.X R24, PT, PT, RZ, R5, RZ, P1, !PT ;  /* 0x00000005ff187210 */ /* 0x000fe40000ffe4ff */
[----:B------:R-:W-:Y:S01]  /*0530*/  IADD3.X R22, PT, PT, RZ, R7, RZ, P2, !PT ;  /* 0x00000007ff167210 */ /* 0x000fe200017fe4ff */
[----:B--2---:R-:W-:Y:S01]  /*0540*/  FFMA R16, R17, R18, R20 ;  /* 0x0000001211107223 */ /* 0x004fe20000000014 */
[----:B------:R-:W-:Y:S06]  /*0550*/  BRA.U UP0, `(.L_x_4) ;  /* 0xfffffffd00147547 */ /* 0x000fec000b83ffff */
[----:B------:R-:W0:Y:S01]  /*0560*/  LDC.64 R4, c[0x0][0x390] ;  /* 0x0000e400ff047b82 */ /* 0x000e220000000a00 */
[----:B------:R-:W-:Y:S02]  /*0570*/  IADD3 R7, PT, PT, R14, R15, RZ ;  /* 0x0000000f0e077210 */ /* 0x000fe40007ffe0ff */
[----:B------:R-:W-:-:S04]  /*0580*/  IADD3 R15, PT, PT, R15, 0x1, RZ ;  /* 0x000000010f0f7810 */ /* 0x000fc80007ffe0ff */
[----:B------:R-:W-:Y:S01]  /*0590*/  ISETP.NE.AND P1, PT, R15, 0x7e, PT ;  /* 0x0000007e0f00780c */ /* 0x000fe20003f25270 */
[----:B0-----:R-:W-:-:S05]  /*05a0*/  IMAD.WIDE.U32 R4, R7, 0x4, R4 ;  /* 0x0000000407047825 */ /* 0x001fca00078e0004 */
[----:B------:R0:W-:Y:S07]  /*05b0*/  STG.E desc[UR6][R4.64], R16 ;  /* 0x0000001004007986 */ /* 0x0001ee000c101906 */
[----:B------:R-:W-:Y:S05]  /*05c0*/  @P1 BRA `(.L_x_5) ;  /* 0xfffffff800dc1947 */ /* 0x000fea000383ffff */
[----:B------:R-:W-:Y:S05]  /*05d0*/  @P0 BRA `(.L_x_6) ;  /* 0xfffffff800bc0947 */ /* 0x000fea000383ffff */
[----:B------:R-:W-:Y:S05]  /*05e0*/  EXIT ;  /* 0x000000000000794d */ /* 0x000fea0003800000 */
.L_x_7:
        /* <DEDUP_REMOVED lines=9> */
.L_x_33:


//--------------------- .text._Z36conv_gpu_kernel_matrix_single_threadPfS_S_ --------------------------
	.section	.text._Z36conv_gpu_kernel_matrix_single_threadPfS_S_,"ax",@progbits
	.align	128
        .global         _Z36conv_gpu_kernel_matrix_single_threadPfS_S_
        .type           _Z36conv_gpu_kernel_matrix_single_threadPfS_S_,@function
        .size           _Z36conv_gpu_kernel_matrix_single_threadPfS_S_,(.L_x_34 - _Z36conv_gpu_kernel_matrix_single_threadPfS_S_)
        .other          _Z36conv_gpu_kernel_matrix_single_threadPfS_S_,@"STO_CUDA_ENTRY STV_DEFAULT"
_Z36conv_gpu_kernel_matrix_single_threadPfS_S_:
.text._Z36conv_gpu_kernel_matrix_single_threadPfS_S_:
[----:B------:R-:W-:Y:S01]  /*0000*/  LDC R1, c[0x0][0x37c] ;  /* 0x0000df00ff017b82 */ /* 0x000fe20000000800 */
[----:B------:R-:W0:Y:S01]  /*0010*/  LDCU.128 UR4, c[0x0][0x380] ;  /* 0x00007000ff0477ac */ /* 0x000e220008000c00 */
[----:B------:R-:W1:Y:S01]  /*0020*/  LDCU.64 UR10, c[0x0][0x358] ;  /* 0x00006b00ff0a77ac */ /* 0x000e620008000a00 */
[----:B0-----:R-:W-:Y:S02]  /*0030*/  UIADD3 UR8, UP0, UPT, UR4, 0x20, URZ ;  /* 0x0000002004087890 */ /* 0x001fe4000ff1e0ff */
[----:B------:R-:W-:Y:S02]  /*0040*/  UIADD3 UR6, UP1, UPT, UR6, 0x20, URZ ;  /* 0x0000002006067890 */ /* 0x000fe4000ff3e0ff */
[----:B------:R-:W-:Y:S02]  /*0050*/  UIADD3.X UR9, UPT, UPT, URZ, UR5, URZ, UP0, !UPT ;  /* 0x00000005ff097290 */ /* 0x000fe400087fe4ff */
[----:B------:R-:W-:Y:S01]  /*0060*/  UIADD3.X UR7, UPT, UPT, URZ, UR7, URZ, UP1, !UPT ;  /* 0x00000007ff077290 */ /* 0x000fe20008ffe4ff */
[----:B-1----:R-:W-:-:S11]  /*0070*/  UMOV UR4, URZ ;  /* 0x000000ff00047c82 */ /* 0x002fd60008000000 */
.L_x_12:
[----:B------:R-:W-:Y:S01]  /*0080*/  MOV R0, UR4 ;  /* 0x0000000400007c02 */ /* 0x000fe20008000f00 */
[----:B------:R-:W-:Y:S01]  /*0090*/  HFMA2 R11, -RZ, RZ, 0, 0 ;  /* 0x00000000ff0b7431 */ /* 0x000fe200000001ff */
[----:B------:R-:W-:-:S04]  /*00a0*/  UIADD3 UR4, UPT, UPT, UR4, 0x1, URZ ;  /* 0x0000000104047890 */ /* 0x000fc8000fffe0ff */
[----:B0-----:R-:W-:-:S11]  /*00b0*/  UISETP.NE.AND UP1, UPT, UR4, 0x8, UPT ;  /* 0x000000080400788c */ /* 0x001fd6000bf25270 */
.L_x_11:
[----:B------:R-:W-:Y:S02]  /*00c0*/  MOV R2, UR6 ;  /* 0x0000000600027c02 */ /* 0x000fe40008000f00 */
[----:B------:R-:W-:Y:S02]  /*00d0*/  MOV R3, UR7 ;  /* 0x0000000700037c02 */ /* 0x000fe40008000f00 */
[----:B------:R-:W-:Y:S02]  /*00e0*/  LEA R10, R0, R11, 0x7 ;  /* 0x0000000b000a7211 */ /* 0x000fe400078e38ff */
[----:B------:R-:W-:Y:S01]  /*00f0*/  MOV R13, RZ ;  /* 0x000000ff000d7202 */ /* 0x000fe20000000f00 */
[C---:B------:R-:W-:Y:S01]  /*0100*/  IMAD.WIDE.U32 R2, R11.reuse, 0x900, R2 ;  /* 0x000009000b027825 */ /* 0x040fe200078e0002 */
[----:B------:R-:W-:-:S04]  /*0110*/  IADD3 R11, PT, PT, R11, 0x1, RZ ;  /* 0x000000010b0b7810 */ /* 0x000fc80007ffe0ff */
[----:B0-----:R-:W-:-:S13]  /*0120*/  ISETP.NE.AND P0, PT, R11, 0x80, PT ;  /* 0x000000800b00780c */ /* 0x001fda0003f05270 */
.L_x_10:
[----:B------:R-:W-:Y:S01]  /*0130*/  IMAD.WIDE.U32 R4, R13, 0x11b80, RZ ;  /* 0x00011b800d047825 */ /* 0x000fe200078e00ff */
[----:B------:R-:W-:-:S03]  /*0140*/  MOV R15, RZ ;  /* 0x000000ff000f7202 */ /* 0x000fc60000000f00 */
[----:B------:R-:W-:Y:S01]  /*0150*/  IMAD R12, R10, 0x7e, R13 ;  /* 0x0000007e0a0c7824 */ /* 0x000fe200078e020d */
[----:B------:R-:W-:Y:S01]  /*0160*/  IADD3 R13, PT, PT, R13, 0x1, RZ ;  /* 0x000000010d0d7810 */ /* 0x000fe20007ffe0ff */
[----:B------:R-:W-:-:S03]  /*0170*/  IMAD.WIDE.U32 R4, R0, 0x8b8900, R4 ;  /* 0x008b890000047825 */ /* 0x000fc600078e0004 */
[----:B------:R-:W-:Y:S01]  /*0180*/  ISETP.NE.AND P1, PT, R13, 0x7e, PT ;  /* 0x0000007e0d00780c */ /* 0x000fe20003f25270 */
[----:B0-----:R-:W-:-:S12]  /*0190*/  IMAD R12, R12, 0x7e, RZ ;  /* 0x0000007e0c0c7824 */ /* 0x001fd800078e02ff */
.L_x_9:
[----:B0-----:R-:W-:Y:S01]  /*01a0*/  IMAD.WIDE.U32 R6, R15, 0x240, R4 ;  /* 0x000002400f067825 */ /* 0x001fe200078e0004 */
[----:B------:R-:W-:Y:S01]  /*01b0*/  MOV R19, R2 ;  /* 0x0000000200137202 */ /* 0x000fe20000000f00 */
[----:B------:R-:W-:Y:S01]  /*01c0*/  UMOV UR5, URZ ;  /* 0x000000ff00057c82 */ /* 0x000fe20008000000 */
[----:B------:R-:W-:Y:S01]  /*01d0*/  MOV R14, R3 ;  /* 0x00000003000e7202 */ /* 0x000fe20000000f00 */
[----:B------:R-:W-:Y:S01]  /*01e0*/  IMAD.MOV.U32 R18, RZ, RZ, RZ ;  /* 0x000000ffff127224 */ /* 0x000fe200078e00ff */
[----:B------:R-:W-:-:S04]  /*01f0*/  LEA R20, P2, R6, UR8, 0x2 ;  /* 0x0000000806147c11 */ /* 0x000fc8000f8410ff */
[----:B------:R-:W-:-:S09]  /*0200*/  LEA.HI.X R21, R6, UR9, R7, 0x2, P2 ;  /* 0x0000000906157c11 */ /* 0x000fd200090f1407 */
.L_x_8:
[----:B------:R-:W-:Y:S01]  /*0210*/  MOV R6, R20 ;  /* 0x0000001400067202 */ /* 0x000fe20000000f00 */
[----:B------:R-:W-:Y:S01]  /*0220*/  IMAD.MOV.U32 R8, RZ, RZ, R19 ;  /* 0x000000ffff087224 */ /* 0x000fe200078e0013 */
[----:B------:R-:W-:Y:S02]  /*0230*/  MOV R7, R21 ;  /* 0x0000001500077202 */ /* 0x000fe40000000f00 */
[----:B------:R-:W-:-:S03]  /*0240*/  MOV R9, R14 ;  /* 0x0000000e00097202 */ /* 0x000fc60000000f00 */
        /* <DEDUP_REMOVED lines=16> */
[----:B------:R-:W2:Y:S01]  /*0350*/  LDG.E R20, desc[UR10][R6.64+-0x8] ;  /* 0xfffff80a06147981 */ /* 0x000ea2000c1e1900 */
[----:B----4-:R-:W-:-:S03]  /*0360*/  FFMA R24, R21, R24, R26 ;  /* 0x0000001815187223 */ /* 0x010fc6000000001a */
[----:B------:R-:W3:Y:S01]  /*0370*/  LDG.E R21, desc[UR10][R8.64+-0x4] ;  /* 0xfffffc0a08157981 */ /* 0x000ee2000c1e1900 */
[----:B-----5:R-:W-:-:S03]  /*0380*/  FFMA R27, R19, R16, R24 ;  /* 0x00000010131b7223 */ /* 0x020fc60000000018 */
[----:B------:R-:W4:Y:S04]  /*0390*/  LDG.E R16, desc[UR10][R6.64] ;  /* 0x0000000a06107981 */ /* 0x000f28000c1e1900 */
[----:B------:R-:W4:Y:S01]  /*03a0*/  LDG.E R19, desc[UR10][R8.64] ;  /* 0x0000000a08137981 */ /* 0x000f22000c1e1900 */
[----:B------:R-:W-:-:S03]  /*03b0*/  FFMA R27, R14, R17, R27 ;  /* 0x000000110e1b7223 */ /* 0x000fc6000000001b */
[----:B------:R-:W5:Y:S04]  /*03c0*/  LDG.E R17, desc[UR10][R6.64+0x4] ;  /* 0x0000040a06117981 */ /* 0x000f68000c1e1900 */
[----:B------:R-:W5:Y:S01]  /*03d0*/  LDG.E R14, desc[UR10][R8.64+0x4] ;  /* 0x0000040a080e7981 */ /* 0x000f62000c1e1900 */
[----:B------:R-:W-:-:S03]  /*03e0*/  FFMA R27, R22, R25, R27 ;  /* 0x00000019161b7223 */ /* 0x000fc6000000001b */
        /* <DEDUP_REMOVED lines=17> */
[----:B------:R-:W-:-:S04]  /*0500*/  UIADD3 UR5, UPT, UPT, UR5, 0x10, URZ ;  /* 0x0000001005057890 */ /* 0x000fc8000fffe0ff */
[----:B------:R-:W-:Y:S01]  /*0510*/  UISETP.NE.AND UP0, UPT, UR5, 0x240, UPT ;  /* 0x000002400500788c */ /* 0x000fe2000bf05270 */
[----:B--2---:R-:W-:-:S04]  /*0520*/  FFMA R23, R23, R20, R24 ;  /* 0x0000001417177223 */ /* 0x004fc80000000018 */
[----:B---3--:R-:W-:Y:S01]  /*0530*/  FFMA R21, R18, R21, R23 ;  /* 0x0000001512157223 */ /* 0x008fe20000000017 */
[----:B------:R-:W-:-:S03]  /*0540*/  IADD3 R20, P2, PT, R6, 0x40, RZ ;  /* 0x0000004006147810 */ /* 0x000fc60007f5e0ff */
[----:B----4-:R-:W-:Y:S01]  /*0550*/  FFMA R16, R16, R19, R21 ;  /* 0x0000001310107223 */ /* 0x010fe20000000015 */
[----:B------:R-:W-:Y:S02]  /*0560*/  IADD3 R19, P3, PT, R8, 0x40, RZ ;  /* 0x0000004008137810 */ /* 0x000fe40007f7e0ff */
[----:B------:R-:W-:Y:S01]  /*0570*/  IADD3.X R21, PT, PT, RZ, R7, RZ, P2, !PT ;  /* 0x00000007ff157210 */ /* 0x000fe200017fe4ff */
[----:B-----5:R-:W-:Y:S01]  /*0580*/  FFMA R17, R17, R14, R16 ;  /* 0x0000000e11117223 */ /* 0x020fe20000000010 */
[----:B------:R-:W-:-:S03]  /*0590*/  IADD3.X R14, PT, PT, RZ, R9, RZ, P3, !PT ;  /* 0x00000009ff0e7210 */ /* 0x000fc60001ffe4ff */
[----:B------:R-:W-:Y:S01]  /*05a0*/  FFMA R18, R22, R25, R17 ;  /* 0x0000001916127223 */ /* 0x000fe20000000011 */
        /* <DEDUP_REMOVED lines=9> */
[----:B------:R-:W-:Y:S05]  /*0640*/  @P0 BRA `(.L_x_11) ;  /* 0xfffffff8009c0947 */ /* 0x000fea000383ffff */
[----:B------:R-:W-:Y:S05]  /*0650*/  BRA.U UP1, `(.L_x_12) ;  /* 0xfffffff901887547 */ /* 0x000fea000b83ffff */
[----:B------:R-:W-:Y:S05]  /*0660*/  EXIT ;  /* 0x000000000000794d */ /* 0x000fea0003800000 */
.L_x_13:
        /* <DEDUP_REMOVED lines=9> */
.L_x_34:


//--------------------- .text._Z19conv_gpu_col_kernelPfS_S_ --------------------------
	.section	.text._Z19conv_gpu_col_kernelPfS_S_,"ax",@progbits
	.align	128
        .global         _Z19conv_gpu_col_kernelPfS_S_
        .type           _Z19conv_gpu_col_kernelPfS_S_,@function
        .size           _Z19conv_gpu_col_kernelPfS_S_,(.L_x_35 - _Z19conv_gpu_col_kernelPfS_S_)
        .other          _Z19conv_gpu_col_kernelPfS_S_,@"STO_CUDA_ENTRY STV_DEFAULT"
_Z19conv_gpu_col_kernelPfS_S_:
.text._Z19conv_gpu_col_kernelPfS_S_:
        /* <DEDUP_REMOVED lines=10> */
[----:B---3--:R-:W-:-:S03]  /*00a0*/  IMAD.WIDE.U32 R2, R8, 0x100000, R2 ;  /* 0x0010000008027825 */ /* 0x008fc600078e0002 */
[----:B-----5:R-:W-:Y:S01]  /*00b0*/  IADD3 R7, P1, PT, R2, R9, RZ ;  /* 0x0000000902077210 */ /* 0x020fe20007f3e0ff */
[----:B-1----:R-:W-:Y:S01]  /*00c0*/  IMAD.WIDE.U32 R4, R10, 0x900, R4 ;  /* 0x000009000a047825 */ /* 0x002fe200078e0004 */
[----:B------:R-:W-:Y:S02]  /*00d0*/  SHF.L.U32 R2, R8, 0x14, RZ ;  /* 0x0000001408027819 */ /* 0x000fe400000006ff */
[----:B--2---:R-:W-:Y:S01]  /*00e0*/  LEA R12, P0, R7, UR4, 0x2 ;  /* 0x00000004070c7c11 */ /* 0x004fe2000f8010ff */
[----:B------:R-:W-:Y:S01]  /*00f0*/  UMOV UR4, 0x4000 ;  /* 0x0000400000047882 */ /* 0x000fe20000000000 */
[----:B------:R-:W-:Y:S02]  /*0100*/  IADD3.X R14, PT, PT, RZ, R3, RZ, P1, !PT ;  /* 0x00000003ff0e7210 */ /* 0x000fe40000ffe4ff */
[----:B------:R-:W-:Y:S02]  /*0110*/  IADD3 R6, P2, PT, R4, 0x24, RZ ;  /* 0x0000002404067810 */ /* 0x000fe40007f5e0ff */
[----:B------:R-:W-:-:S02]  /*0120*/  IADD3 R12, P1, PT, R12, 0x204, RZ ;  /* 0x000002040c0c7810 */ /* 0x000fc40007f3e0ff */
[----:B------:R-:W-:Y:S02]  /*0130*/  LOP3.LUT R11, R2, R9, RZ, 0xfc, !PT ;  /* 0x00000009020b7212 */ /* 0x000fe400078efcff */
[----:B------:R-:W-:Y:S02]  /*0140*/  LEA.HI.X R3, R7, UR5, R14, 0x2, P0 ;  /* 0x0000000507037c11 */ /* 0x000fe400080f140e */
[----:B------:R-:W-:Y:S02]  /*0150*/  IADD3.X R5, PT, PT, RZ, R5, RZ, P2, !PT ;  /* 0x00000005ff057210 */ /* 0x000fe400017fe4ff */
[----:B------:R-:W-:Y:S02]  /*0160*/  LEA R11, R0, R11, 0x7 ;  /* 0x0000000b000b7211 */ /* 0x000fe400078e38ff */
[----:B----4-:R-:W-:-:S07]  /*0170*/  IADD3.X R3, PT, PT, RZ, R3, RZ, P1, !PT ;  /* 0x00000003ff037210 */ /* 0x010fce0000ffe4ff */
.L_x_14:
[----:B------:R-:W-:Y:S02]  /*0180*/  MOV R2, R12 ;  /* 0x0000000c00027202 */ /* 0x000fe40000000f00 */
[----:B------:R-:W-:Y:S02]  /*0190*/  MOV R4, R6 ;  /* 0x0000000600047202 */ /* 0x000fe40000000f00 */
[----:B------:R-:W0:Y:S01]  /*01a0*/  LDC.64 R6, c[0x0][0x380] ;  /* 0x0000e000ff067b82 */ /* 0x000e220000000a00 */
        /* <DEDUP_REMOVED lines=12> */
[----:B------:R-:W-:-:S03]  /*0270*/  IADD3 R29, PT, PT, R11, 0x4000, RZ ;  /* 0x000040000b1d7810 */ /* 0x000fc60007ffe0ff */
[----:B------:R-:W5:Y:S04]  /*0280*/  LDG.E R18, desc[UR6][R2.64+0x1fc] ;  /* 0x0001fc0602127981 */ /* 0x000f68000c1e1900 */
[----:B------:R-:W5:Y:S01]  /*0290*/  LDG.E R19, desc[UR6][R4.64+-0xc] ;  /* 0xfffff40604137981 */ /* 0x000f62000c1e1900 */
[----:B0-----:R-:W-:-:S04]  /*02a0*/  IMAD.WIDE.U32 R6, R29, 0x4, R6 ;  /* 0x000000041d067825 */ /* 0x001fc800078e0006 */
[----:B--2---:R-:W-:Y:S02]  /*02b0*/  FFMA R12, R13, R12, R26 ;  /* 0x0000000c0d0c7223 */ /* 0x004fe4000000001a */
[----:B------:R-:W2:Y:S04]  /*02c0*/  LDG.E R13, desc[UR6][R4.64+-0x8] ;  /* 0xfffff806040d7981 */ /* 0x000ea8000c1e1900 */
[----:B------:R-:W2:Y:S01]  /*02d0*/  LDG.E R26, desc[UR6][R6.64+0x408] ;  /* 0x00040806061a7981 */ /* 0x000ea2000c1e1900 */
[----:B---3--:R-:W-:-:S03]  /*02e0*/  FFMA R17, R17, R16, R12 ;  /* 0x0000001011117223 */ /* 0x008fc6000000000c */
[----:B------:R-:W2:Y:S04]  /*02f0*/  LDG.E R12, desc[UR6][R2.64+0x200] ;  /* 0x00020006020c7981 */ /* 0x000ea8000c1e1900 */
[----:B------:R-:W3:Y:S01]  /*0300*/  LDG.E R16, desc[UR6][R4.64] ;  /* 0x0000000604107981 */ /* 0x000ee2000c1e1900 */
[----:B----4-:R-:W-:-:S03]  /*0310*/  FFMA R27, R14, R15, R17 ;  /* 0x0000000f0e1b7223 */ /* 0x010fc60000000011 */
[----:B------:R-:W4:Y:S04]  /*0320*/  LDG.E R14, desc[UR6][R2.64+0x204] ;  /* 0x00020406020e7981 */ /* 0x000f28000c1e1900 */
[----:B------:R-:W4:Y:S04]  /*0330*/  LDG.E R15, desc[UR6][R4.64+-0x4] ;  /* 0xfffffc06040f7981 */ /* 0x000f28000c1e1900 */
[----:B------:R-:W3:Y:S01]  /*0340*/  LDG.E R17, desc[UR6][R6.64] ;  /* 0x0000000606117981 */ /* 0x000ee2000c1e1900 */
[----:B-----5:R-:W-:-:S03]  /*0350*/  FFMA R23, R22, R23, R27 ;  /* 0x0000001716177223 */ /* 0x020fc6000000001b */
        /* <DEDUP_REMOVED lines=13> */
[----:B----4-:R-:W-:-:S03]  /*0430*/  FFMA R24, R14, R15, R25 ;  /* 0x0000000f0e187223 */ /* 0x010fc60000000019 */
[----:B------:R-:W4:Y:S04]  /*0440*/  LDG.E R14, desc[UR6][R4.64+0x14] ;  /* 0x00001406040e7981 */ /* 0x000f28000c1e1900 */
[----:B------:R-:W4:Y:S01]  /*0450*/  LDG.E R15, desc[UR6][R6.64+0x208] ;  /* 0x00020806060f7981 */ /* 0x000f22000c1e1900 */
[----:B---3--:R-:W-:-:S03]  /*0460*/  FFMA R28, R17, R16, R24 ;  /* 0x00000010111c7223 */ /* 0x008fc60000000018 */
[----:B------:R-:W3:Y:S04]  /*0470*/  LDG.E R24, desc[UR6][R4.64+0x18] ;  /* 0x0000180604187981 */ /* 0x000ee8000c1e1900 */
[----:B------:R-:W3:Y:S04]  /*0480*/  LDG.E R17, desc[UR6][R6.64+0x400] ;  /* 0x0004000606117981 */ /* 0x000ee8000c1e1900 */
[----:B------:R0:W3:Y:S04]  /*0490*/  LDG.E R16, desc[UR6][R6.64+0x404] ;  /* 0x0004040606107981 */ /* 0x0000e8000c1e1900 */
[----:B------:R1:W3:Y:S01]  /*04a0*/  LDG.E R25, desc[UR6][R4.64+0x1c] ;  /* 0x00001c0604197981 */ /* 0x0002e2000c1e1900 */
[----:B-----5:R-:W-:-:S04]  /*04b0*/  FFMA R23, R23, R22, R28 ;  /* 0x0000001617177223 */ /* 0x020fc8000000001c */
[----:B------:R-:W-:-:S04]  /*04c0*/  FFMA R21, R20, R21, R23 ;  /* 0x0000001514157223 */ /* 0x000fc80000000017 */
[----:B------:R-:W-:Y:S01]  /*04d0*/  FFMA R19, R18, R19, R21 ;  /* 0x0000001312137223 */ /* 0x000fe20000000015 */
[----:B------:R-:W-:-:S04]  /*04e0*/  UIADD3 UR4, UPT, UPT, UR4, 0x8000, URZ ;  /* 0x0000800004047890 */ /* 0x000fc8000fffe0ff */
[----:B------:R-:W-:Y:S01]  /*04f0*/  UISETP.NE.AND UP0, UPT, UR4, 0x104000, UPT ;  /* 0x001040000400788c */ /* 0x000fe2000bf05270 */
[----:B0-----:R-:W-:Y:S02]  /*0500*/  IADD3 R6, P1, PT, R4, 0x48, RZ ;  /* 0x0000004804067810 */ /* 0x001fe40007f3e0ff */
[----:B------:R-:W-:Y:S02]  /*0510*/  IADD3 R11, PT, PT, R11, 0x8000, RZ ;  /* 0x000080000b0b7810 */ /* 0x000fe40007ffe0ff */
[----:B-1----:R-:W-:Y:S01]  /*0520*/  IADD3.X R5, PT, PT, RZ, R5, RZ, P1, !PT ;  /* 0x00000005ff057210 */ /* 0x002fe20000ffe4ff */
[----:B--2---:R-:W-:-:S04]  /*0530*/  FFMA R12, R12, R13, R19 ;  /* 0x0000000d0c0c7223 */ /* 0x004fc80000000013 */
[----:B----4-:R-:W-:-:S04]  /*0540*/  FFMA R12, R15, R14, R12 ;  /* 0x0000000e0f0c7223 */ /* 0x010fc8000000000c */
[----:B---3--:R-:W-:Y:S01]  /*0550*/  FFMA R17, R17, R24, R12 ;  /* 0x0000001811117223 */ /* 0x008fe2000000000c */
        /* <DEDUP_REMOVED lines=12> */
.L_x_15:
        /* <DEDUP_REMOVED lines=14> */
.L_x_35:


//--------------------- .text._Z23conv_gpu_channel_kernelPfS_S_ --------------------------
	.section	.text._Z23conv_gpu_channel_kernelPfS_S_,"ax",@progbits
	.align	128
        .global         _Z23conv_gpu_channel_kernelPfS_S_
        .type           _Z23conv_gpu_channel_kernelPfS_S_,@function
        .size           _Z23conv_gpu_channel_kernelPfS_S_,(.L_x_36 - _Z23conv_gpu_channel_kernelPfS_S_)
        .other          _Z23conv_gpu_channel_kernelPfS_S_,@"STO_CUDA_ENTRY STV_DEFAULT"
_Z23conv_gpu_channel_kernelPfS_S_:
.text._Z23conv_gpu_channel_kernelPfS_S_:
[----:B------:R-:W-:Y:S01]  /*0000*/  LDC R1, c[0x0][0x37c] ;  /* 0x0000df00ff017b82 */ /* 0x000fe20000000800 */
[----:B------:R-:W0:Y:S07]  /*0010*/  S2R R11, SR_TID.X ;  /* 0x00000000000b7919 */ /* 0x000e2e0000002100 */
[----:B------:R-:W0:Y:S01]  /*0020*/  LDC.64 R2, c[0x0][0x388] ;  /* 0x0000e200ff027b82 */ /* 0x000e220000000a00 */
[----:B------:R-:W1:Y:S01]  /*0030*/  LDCU.64 UR6, c[0x0][0x380] ;  /* 0x00007000ff0677ac */ /* 0x000e620008000a00 */
[----:B------:R-:W-:Y:S01]  /*0040*/  HFMA2 R10, -RZ, RZ, 0, 0 ;  /* 0x00000000ff0a7431 */ /* 0x000fe200000001ff */
[----:B------:R-:W2:Y:S01]  /*0050*/  S2R R0, SR_CTAID.X ;  /* 0x0000000000007919 */ /* 0x000ea20000002500 */
[----:B------:R-:W3:Y:S01]  /*0060*/  LDCU.64 UR8, c[0x0][0x358] ;  /* 0x00006b00ff0877ac */ /* 0x000ee20008000a00 */
[----:B-1----:R-:W-:-:S04]  /*0070*/  UIADD3 UR6, UP0, UPT, UR6, 0x10000, URZ ;  /* 0x0001000006067890 */ /* 0x002fc8000ff1e0ff */
[----:B------:R-:W-:Y:S01]  /*0080*/  UIADD3.X UR7, UPT, UPT, URZ, UR7, URZ, UP0, !UPT ;  /* 0x00000007ff077290 */ /* 0x000fe200087fe4ff */
[----:B0-----:R-:W-:Y:S01]  /*0090*/  IMAD.WIDE.U32 R2, R11, 0x900, R2 ;  /* 0x000009000b027825 */ /* 0x001fe200078e0002 */
[----:B--2---:R-:W-:Y:S02]  /*00a0*/  LEA R11, R0, R11, 0x7 ;  /* 0x0000000b000b7211 */ /* 0x004fe400078e38ff */
[----:B------:R-:W-:-:S04]  /*00b0*/  IADD3 R8, P0, PT, R2, 0x24, RZ ;  /* 0x0000002402087810 */ /* 0x000fc80007f1e0ff */
[----:B---3--:R-:W-:-:S09]  /*00c0*/  IADD3.X R9, PT, PT, RZ, R3, RZ, P0, !PT ;  /* 0x00000003ff097210 */ /* 0x008fd200007fe4ff */
.L_x_18:
[----:B------:R-:W-:Y:S01]  /*00d0*/  IMAD.WIDE.U32 R2, R10, 0x80, RZ ;  /* 0x000000800a027825 */ /* 0x000fe200078e00ff */
[----:B------:R-:W-:-:S03]  /*00e0*/  UMOV UR4, URZ ;  /* 0x000000ff00047c82 */ /* 0x000fc60008000000 */
[----:B------:R-:W-:Y:S01]  /*00f0*/  IMAD R12, R11, 0x7e, R10 ;  /* 0x0000007e0b0c7824 */ /* 0x000fe200078e020a */
[----:B------:R-:W-:Y:S01]  /*0100*/  IADD3 R10, PT, PT, R10, 0x1, RZ ;  /* 0x000000010a0a7810 */ /* 0x000fe20007ffe0ff */
[----:B------:R-:W-:-:S03]  /*0110*/  IMAD.WIDE.U32 R2, R0, 0x100000, R2 ;  /* 0x0010000000027825 */ /* 0x000fc600078e0002 */
[----:B------:R-:W-:Y:S01]  /*0120*/  ISETP.NE.AND P0, PT, R10, 0x7e, PT ;  /* 0x0000007e0a00780c */ /* 0x000fe20003f05270 */
[----:B0-----:R-:W-:-:S12]  /*0130*/  IMAD R12, R12, 0x7e, RZ ;  /* 0x0000007e0c0c7824 */ /* 0x001fd800078e02ff */
.L_x_17:
[----:B0-----:R-:W-:Y:S01]  /*0140*/  IADD3 R5, P1, PT, R2, UR4, RZ ;  /* 0x0000000402057c10 */ /* 0x001fe2000ff3e0ff */
[----:B------:R-:W-:Y:S01]  /*0150*/  UMOV UR5, URZ ;  /* 0x000000ff00057c82 */ /* 0x000fe20008000000 */
[----:B------:R-:W-:Y:S02]  /*0160*/  MOV R21, RZ ;  /* 0x000000ff00157202 */ /* 0x000fe40000000f00 */
[C---:B------:R-:W-:Y:S02]  /*0170*/  LEA R17, P2, R5.reuse, UR6, 0x2 ;  /* 0x0000000605117c11 */ /* 0x040fe4000f8410ff */
[----:B------:R-:W-:Y:S02]  /*0180*/  IADD3.X R4, PT, PT, RZ, R3, RZ, P1, !PT ;  /* 0x00000003ff047210 */ /* 0x000fe40000ffe4ff */
[----:B------:R-:W-:Y:S02]  /*0190*/  MOV R16, R8 ;  /* 0x0000000800107202 */ /* 0x000fe40000000f00 */
[----:B------:R-:W-:-:S02]  /*01a0*/  LEA.HI.X R5, R5, UR7, R4, 0x2, P2 ;  /* 0x0000000705057c11 */ /* 0x000fc400090f1404 */
[----:B------:R-:W-:-:S07]  /*01b0*/  MOV R7, R9 ;  /* 0x0000000900077202 */ /* 0x000fce0000000f00 */
.L_x_16:
        /* <DEDUP_REMOVED lines=48> */
[----:B------:R0:W5:Y:S04]  /*04c0*/  LDG.E R19, desc[UR8][R4.64+0x408] ;  /* 0x0004080804137981 */ /* 0x000168000c1e1900 */
[----:B------:R1:W5:Y:S01]  /*04d0*/  LDG.E R20, desc[UR8][R6.64+0x20] ;  /* 0x0000200806147981 */ /* 0x000362000c1e1900 */
[----:B------:R-:W-:-:S04]  /*04e0*/  UIADD3 UR5, UPT, UPT, UR5, 0x2, URZ ;  /* 0x0000000205057890 */ /* 0x000fc8000fffe0ff */
[----:B------:R-:W-:Y:S01]  /*04f0*/  UISETP.NE.AND UP0, UPT, UR5, 0x40, UPT ;  /* 0x000000400500788c */ /* 0x000fe2000bf05270 */
[----:B--2---:R-:W-:-:S04]  /*0500*/  FFMA R24, R24, R23, R25 ;  /* 0x0000001718187223 */ /* 0x004fc80000000019 */
[----:B---3--:R-:W-:-:S04]  /*0510*/  FFMA R22, R21, R22, R24 ;  /* 0x0000001615167223 */ /* 0x008fc80000000018 */
[----:B----4-:R-:W-:Y:S01]  /*0520*/  FFMA R18, R17, R18, R22 ;  /* 0x0000001211127223 */ /* 0x010fe20000000016 */
[----:B------:R-:W-:-:S03]  /*0530*/  IADD3 R17, P1, PT, R4, 0x20000, RZ ;  /* 0x0002000004117810 */ /* 0x000fc60007f3e0ff */
[----:B-----5:R-:W-:Y:S01]  /*0540*/  FFMA R15, R15, R16, R18 ;  /* 0x000000100f0f7223 */ /* 0x020fe20000000012 */
[----:B------:R-:W-:Y:S02]  /*0550*/  IADD3 R16, P2, PT, R6, 0x48, RZ ;  /* 0x0000004806107810 */ /* 0x000fe40007f5e0ff */
[----:B0-----:R-:W-:Y:S01]  /*0560*/  IADD3.X R5, PT, PT, RZ, R5, RZ, P1, !PT ;  /* 0x00000005ff057210 */ /* 0x001fe20000ffe4ff */
[----:B------:R-:W-:Y:S01]  /*0570*/  FFMA R14, R14, R13, R15 ;  /* 0x0000000d0e0e7223 */ /* 0x000fe2000000000f */
[----:B-1----:R-:W-:-:S03]  /*0580*/  IADD3.X R7, PT, PT, RZ, R7, RZ, P2, !PT ;  /* 0x00000007ff077210 */ /* 0x002fc600017fe4ff */
[----:B------:R-:W-:Y:S01]  /*0590*/  FFMA R21, R19, R20, R14 ;  /* 0x0000001413157223 */ /* 0x000fe2000000000e */
[----:B------:R-:W-:Y:S06]  /*05a0*/  BRA.U UP0, `(.L_x_16) ;  /* 0xfffffffd00047547 */ /* 0x000fec000b83ffff */
[----:B------:R-:W0:Y:S01]  /*05b0*/  LDC.64 R4, c[0x0][0x390] ;  /* 0x0000e400ff047b82 */ /* 0x000e220000000a00 */
[----:B------:R-:W-:Y:S01]  /*05c0*/  IADD3 R7, PT, PT, R12, UR4, RZ ;  /* 0x000000040c077c10 */ /* 0x000fe2000fffe0ff */
[----:B------:R-:W-:-:S04]  /*05d0*/  UIADD3 UR4, UPT, UPT, UR4, 0x1, URZ ;  /* 0x0000000104047890 */ /* 0x000fc8000fffe0ff */
[----:B------:R-:W-:Y:S01]  /*05e0*/  UISETP.NE.AND UP0, UPT, UR4, 0x7e, UPT ;  /* 0x0000007e0400788c */ /* 0x000fe2000bf05270 */
[----:B0-----:R-:W-:-:S05]  /*05f0*/  IMAD.WIDE.U32 R4, R7, 0x4, R4 ;  /* 0x0000000407047825 */ /* 0x001fca00078e0004 */
[----:B------:R0:W-:Y:S03]  /*0600*/  STG.E desc[UR8][R4.64], R21 ;  /* 0x0000001504007986 */ /* 0x0001e6000c101908 */
[----:B------:R-:W-:Y:S05]  /*0610*/  BRA.U UP0, `(.L_x_17) ;  /* 0xfffffff900c87547 */ /* 0x000fea000b83ffff */
[----:B------:R-:W-:Y:S05]  /*0620*/  @P0 BRA `(.L_x_18) ;  /* 0xfffffff800a80947 */ /* 0x000fea000383ffff */
[----:B------:R-:W-:Y:S05]  /*0630*/  EXIT ;  /* 0x000000000000794d */ /* 0x000fea0003800000 */
.L_x_19:
        /* <DEDUP_REMOVED lines=12> */
.L_x_36:


//--------------------- .text._Z22conv_gpu_single_kernelPfS_S_ --------------------------
	.section	.text._Z22conv_gpu_single_kernelPfS_S_,"ax",@progbits
	.align	128
        .global         _Z22conv_gpu_single_kernelPfS_S_
        .type           _Z22conv_gpu_single_kernelPfS_S_,@function
        .size           _Z22conv_gpu_single_kernelPfS_S_,(.L_x_37 - _Z22conv_gpu_single_kernelPfS_S_)
        .other          _Z22conv_gpu_single_kernelPfS_S_,@"STO_CUDA_ENTRY STV_DEFAULT"
_Z22conv_gpu_single_kernelPfS_S_:
.text._Z22conv_gpu_single_kernelPfS_S_:
[----:B------:R-:W-:Y:S01]  /*0000*/  LDC R1, c[0x0][0x37c] ;  /* 0x0000df00ff017b82 */ /* 0x000fe20000000800 */
[----:B------:R-:W0:Y:S01]  /*0010*/  LDCU.128 UR8, c[0x0][0x380] ;  /* 0x00007000ff0877ac */ /* 0x000e220008000c00 */
[----:B------:R-:W1:Y:S01]  /*0020*/  LDCU.64 UR16, c[0x0][0x358] ;  /* 0x00006b00ff1077ac */ /* 0x000e620008000a00 */
[----:B------:R-:W-:Y:S01]  /*0030*/  UMOV UR4, URZ ;  /* 0x000000ff00047c82 */ /* 0x000fe20008000000 */
[----:B0-----:R-:W-:Y:S02]  /*0040*/  UIADD3 UR12, UP0, UPT, UR8, 0x10000, URZ ;  /* 0x00010000080c7890 */ /* 0x001fe4000ff1e0ff */
[----:B------:R-:W-:Y:S02]  /*0050*/  UIADD3 UR10, UP1, UPT, UR10, 0x24, URZ ;  /* 0x000000240a0a7890 */ /* 0x000fe4000ff3e0ff */
[----:B------:R-:W-:Y:S02]  /*0060*/  UIADD3.X UR13, UPT, UPT, URZ, UR9, URZ, UP0, !UPT ;  /* 0x00000009ff0d7290 */ /* 0x000fe400087fe4ff */
[----:B-1----:R-:W-:-:S12]  /*0070*/  UIADD3.X UR11, UPT, UPT, URZ, UR11, URZ, UP1, !UPT ;  /* 0x0000000bff0b7290 */ /* 0x002fd80008ffe4ff */
.L_x_24:
[----:B------:R-:W-:Y:S01]  /*0080*/  UMOV UR14, UR4 ;  /* 0x00000004000e7c82 */ /* 0x000fe20008000000 */
[----:B------:R-:W-:Y:S01]  /*0090*/  UIADD3 UR4, UPT, UPT, UR4, 0x1, URZ ;  /* 0x0000000104047890 */ /* 0x000fe2000fffe0ff */
[----:B------:R-:W-:-:S03]  /*00a0*/  UMOV UR5, URZ ;  /* 0x000000ff00057c82 */ /* 0x000fc60008000000 */
[----:B0-----:R-:W-:-:S11]  /*00b0*/  UISETP.NE.AND UP1, UPT, UR4, 0x8, UPT ;  /* 0x000000080400788c */ /* 0x001fd6000bf25270 */
.L_x_23:
[----:B------:R-:W-:Y:S01]  /*00c0*/  UMOV UR6, UR10 ;  /* 0x0000000a00067c82 */ /* 0x000fe20008000000 */
[----:B------:R-:W-:Y:S01]  /*00d0*/  UMOV UR7, UR11 ;  /* 0x0000000b00077c82 */ /* 0x000fe20008000000 */
[----:B------:R-:W-:Y:S02]  /*00e0*/  ULEA UR18, UR14, UR5, 0x7 ;  /* 0x000000050e127291 */ /* 0x000fe4000f8e38ff */
[----:B------:R-:W-:Y:S02]  /*00f0*/  UIMAD.WIDE.U32 UR20, UR5, 0x900, UR6 ;  /* 0x00000900051478a5 */ /* 0x000fe4000f8e0006 */
[----:B------:R-:W-:Y:S01]  /*0100*/  UIADD3 UR5, UPT, UPT, UR5, 0x1, URZ ;  /* 0x0000000105057890 */ /* 0x000fe2000fffe0ff */
[----:B------:R-:W-:-:S03]  /*0110*/  UMOV UR6, URZ ;  /* 0x000000ff00067c82 */ /* 0x000fc60008000000 */
[----:B0-----:R-:W-:-:S11]  /*0120*/  UISETP.NE.AND UP2, UPT, UR5, 0x80, UPT ;  /* 0x000000800500788c */ /* 0x001fd6000bf45270 */
.L_x_22:
[----:B------:R-:W-:Y:S01]  /*0130*/  UIMAD UR7, UR18, 0x7e, UR6 ;  /* 0x0000007e120778a4 */ /* 0x000fe2000f8e0206 */
[----:B------:R-:W-:Y:S01]  /*0140*/  HFMA2 R0, -RZ, RZ, 0, 0 ;  /* 0x00000000ff007431 */ /* 0x000fe200000001ff */
[----:B------:R-:W-:Y:S02]  /*0150*/  UIMAD.WIDE.U32 UR8, UR6, 0x80, URZ ;  /* 0x00000080060878a5 */ /* 0x000fe4000f8e00ff */
[----:B------:R-:W-:Y:S02]  /*0160*/  UIADD3 UR6, UPT, UPT, UR6, 0x1, URZ ;  /* 0x0000000106067890 */ /* 0x000fe4000fffe0ff */
[----:B------:R-:W-:Y:S02]  /*0170*/  UIMAD UR15, UR7, 0x7e, URZ ;  /* 0x0000007e070f78a4 */ /* 0x000fe4000f8e02ff */
[----:B------:R-:W-:Y:S02]  /*0180*/  UIMAD.WIDE.U32 UR8, UR14, 0x100000, UR8 ;  /* 0x001000000e0878a5 */ /* 0x000fe4000f8e0008 */
[----:B0-----:R-:W-:-:S11]  /*0190*/  UISETP.NE.AND UP3, UPT, UR6, 0x7e, UPT ;  /* 0x0000007e0600788c */ /* 0x001fd6000bf65270 */
.L_x_21:
[----:B0-----:R-:W-:Y:S01]  /*01a0*/  IADD3 R6, P0, PT, R0, UR8, RZ ;  /* 0x0000000800067c10 */ /* 0x001fe2000ff1e0ff */
[----:B------:R-:W-:Y:S01]  /*01b0*/  UMOV UR7, URZ ;  /* 0x000000ff00077c82 */ /* 0x000fe20008000000 */
[----:B------:R-:W-:Y:S02]  /*01c0*/  MOV R3, UR21 ;  /* 0x0000001500037c02 */ /* 0x000fe40008000f00 */
[----:B------:R-:W-:Y:S02]  /*01d0*/  LEA R8, P1, R6, UR12, 0x2 ;  /* 0x0000000c06087c11 */ /* 0x000fe4000f8210ff */
[----:B------:R-:W-:Y:S02]  /*01e0*/  IADD3.X R3, PT, PT, RZ, UR9, RZ, P0, !PT ;  /* 0x00000009ff037c10 */ /* 0x000fe400087fe4ff */
[----:B------:R-:W-:Y:S02]  /*01f0*/  MOV R2, UR20 ;  /* 0x0000001400027c02 */ /* 0x000fe40008000f00 */
[----:B------:R-:W-:-:S02]  /*0200*/  MOV R4, UR20 ;  /* 0x0000001400047c02 */ /* 0x000fc40008000f00 */
[----:B------:R-:W-:Y:S02]  /*0210*/  LEA.HI.X R3, R6, UR13, R3, 0x2, P1 ;  /* 0x0000000d06037c11 */ /* 0x000fe400088f1403 */
[----:B------:R-:W-:Y:S02]  /*0220*/  MOV R5, UR21 ;  /* 0x0000001500057c02 */ /* 0x000fe40008000f00 */
[----:B------:R-:W-:Y:S02]  /*0230*/  MOV R4, R2 ;  /* 0x0000000200047202 */ /* 0x000fe40000000f00 */
[----:B------:R-:W-:-:S07]  /*0240*/  MOV R6, RZ ;  /* 0x000000ff00067202 */ /* 0x000fce0000000f00 */
.L_x_20:
        /* <DEDUP_REMOVED lines=39> */
[----:B------:R-:W5:Y:S04]  /*04c0*/  LDG.E R25, desc[UR16][R4.64+0x18] ;  /* 0x0000181004197981 */ /* 0x000f68000c1e1900 */
[----:B------:R-:W5:Y:S01]  /*04d0*/  LDG.E R15, desc[UR16][R2.64+0x404] ;  /* 0x00040410020f7981 */ /* 0x000f62000c1e1900 */
[----:B------:R-:W-:-:S03]  /*04e0*/  FFMA R26, R10, R7, R27 ;  /* 0x000000070a1a7223 */ /* 0x000fc6000000001b */
[----:B------:R-:W5:Y:S04]  /*04f0*/  LDG.E R14, desc[UR16][R4.64+0x1c] ;  /* 0x00001c10040e7981 */ /* 0x000f68000c1e1900 */
[----:B------:R-:W5:Y:S04]  /*0500*/  LDG.E R7, desc[UR16][R2.64+0x408] ;  /* 0x0004081002077981 */ /* 0x000f68000c1e1900 */
[----:B------:R0:W5:Y:S01]  /*0510*/  LDG.E R10, desc[UR16][R4.64+0x20] ;  /* 0x00002010040a7981 */ /* 0x000162000c1e1900 */
[----:B------:R-:W-:Y:S01]  /*0520*/  FFMA R9, R9, R8, R26 ;  /* 0x0000000809097223 */ /* 0x000fe2000000001a */
[----:B------:R-:W-:-:S04]  /*0530*/  UIADD3 UR7, UPT, UPT, UR7, 0x2, URZ ;  /* 0x0000000207077890 */ /* 0x000fc8000fffe0ff */
[----:B------:R-:W-:Y:S01]  /*0540*/  UISETP.NE.AND UP0, UPT, UR7, 0x40, UPT ;  /* 0x000000400700788c */ /* 0x000fe2000bf05270 */
[----:B------:R-:W-:Y:S02]  /*0550*/  IADD3 R8, P0, PT, R2, 0x20000, RZ ;  /* 0x0002000002087810 */ /* 0x000fe40007f1e0ff */
[----:B0-----:R-:W-:Y:S02]  /*0560*/  IADD3 R4, P1, PT, R4, 0x48, RZ ;  /* 0x0000004804047810 */ /* 0x001fe40007f3e0ff */
[----:B------:R-:W-:Y:S02]  /*0570*/  IADD3.X R3, PT, PT, RZ, R3, RZ, P0, !PT ;  /* 0x00000003ff037210 */ /* 0x000fe400007fe4ff */
[----:B------:R-:W-:Y:S01]  /*0580*/  IADD3.X R5, PT, PT, RZ, R5, RZ, P1, !PT ;  /* 0x00000005ff057210 */ /* 0x000fe20000ffe4ff */
[----:B--2---:R-:W-:-:S04]  /*0590*/  FFMA R9, R6, R11, R9 ;  /* 0x0000000b06097223 */ /* 0x004fc80000000009 */
[----:B---3--:R-:W-:-:S04]  /*05a0*/  FFMA R9, R12, R13, R9 ;  /* 0x0000000d0c097223 */ /* 0x008fc80000000009 */
[----:B----4-:R-:W-:-:S04]  /*05b0*/  FFMA R9, R16, R17, R9 ;  /* 0x0000001110097223 */ /* 0x010fc80000000009 */
[----:B-----5:R-:W-:-:S04]  /*05c0*/  FFMA R9, R18, R19, R9 ;  /* 0x0000001312097223 */ /* 0x020fc80000000009 */
[----:B------:R-:W-:-:S04]  /*05d0*/  FFMA R9, R20, R21, R9 ;  /* 0x0000001514097223 */ /* 0x000fc80000000009 */
[----:B------:R-:W-:-:S04]  /*05e0*/  FFMA R9, R22, R23, R9 ;  /* 0x0000001716097223 */ /* 0x000fc80000000009 */
[----:B------:R-:W-:-:S04]  /*05f0*/  FFMA R24, R24, R25, R9 ;  /* 0x0000001918187223 */ /* 0x000fc80000000009 */
[----:B------:R-:W-:-:S04]  /*0600*/  FFMA R14, R15, R14, R24 ;  /* 0x0000000e0f0e7223 */ /* 0x000fc80000000018 */
[----:B------:R-:W-:Y:S01]  /*0610*/  FFMA R6, R7, R10, R14 ;  /* 0x0000000a07067223 */ /* 0x000fe2000000000e */
[----:B------:R-:W-:Y:S06]  /*0620*/  BRA.U UP0, `(.L_x_20) ;  /* 0xfffffffd00087547 */ /* 0x000fec000b83ffff */
[----:B------:R-:W0:Y:S01]  /*0630*/  LDC.64 R2, c[0x0][0x390] ;  /* 0x0000e400ff027b82 */ /* 0x000e220000000a00 */
[C---:B------:R-:W-:Y:S02]  /*0640*/  IADD3 R5, PT, PT, R0.reuse, UR15, RZ ;  /* 0x0000000f00057c10 */ /* 0x040fe4000fffe0ff */
[----:B------:R-:W-:-:S04]  /*0650*/  IADD3 R0, PT, PT, R0, 0x1, RZ ;  /* 0x0000000100007810 */ /* 0x000fc80007ffe0ff */
[----:B------:R-:W-:Y:S01]  /*0660*/  ISETP.NE.AND P0, PT, R0, 0x7e, PT ;  /* 0x0000007e0000780c */ /* 0x000fe20003f05270 */
[----:B0-----:R-:W-:-:S05]  /*0670*/  IMAD.WIDE.U32 R2, R5, 0x4, R2 ;  /* 0x0000000405027825 */ /* 0x001fca00078e0002 */
[----:B------:R0:W-:Y:S07]  /*0680*/  STG.E desc[UR16][R2.64], R6 ;  /* 0x0000000602007986 */ /* 0x0001ee000c101910 */
[----:B------:R-:W-:Y:S05]  /*0690*/  @P0 BRA `(.L_x_21) ;  /* 0xfffffff800c00947 */ /* 0x000fea000383ffff */
[----:B------:R-:W-:Y:S05]  /*06a0*/  BRA.U UP3, `(.L_x_22) ;  /* 0xfffffff903a07547 */ /* 0x000fea000b83ffff */
[----:B------:R-:W-:Y:S05]  /*06b0*/  BRA.U UP2, `(.L_x_23) ;  /* 0xfffffff902807547 */ /* 0x000fea000b83ffff */
[----:B------:R-:W-:Y:S05]  /*06c0*/  BRA.U UP1, `(.L_x_24) ;  /* 0xfffffff9016c7547 */ /* 0x000fea000b83ffff */
[----:B------:R-:W-:Y:S05]  /*06d0*/  EXIT ;  /* 0x000000000000794d */ /* 0x000fea0003800000 */
.L_x_25:
        /* <DEDUP_REMOVED lines=10> */
.L_x_37:


//--------------------- .text._Z22conv_gpu_sample_kernelPfS_S_ --------------------------
	.section	.text._Z22conv_gpu_sample_kernelPfS_S_,"ax",@progbits
	.align	128
        .global         _Z22conv_gpu_sample_kernelPfS_S_
        .type           _Z22conv_gpu_sample_kernelPfS_S_,@function
        .size           _Z22conv_gpu_sample_kernelPfS_S_,(.L_x_38 - _Z22conv_gpu_sample_kernelPfS_S_)
        .other          _Z22conv_gpu_sample_kernelPfS_S_,@"STO_CUDA_ENTRY STV_DEFAULT"
_Z22conv_gpu_sample_kernelPfS_S_:
.text._Z22conv_gpu_sample_kernelPfS_S_:
[----:B------:R-:W-:Y:S01]  /*0000*/  LDC R1, c[0x0][0x37c] ;  /* 0x0000df00ff017b82 */ /* 0x000fe20000000800 */
[----:B------:R-:W0:Y:S01]  /*0010*/  S2R R0, SR_TID.X ;  /* 0x0000000000007919 */ /* 0x000e220000002100 */
[----:B------:R-:W1:Y:S01]  /*0020*/  LDCU.128 UR4, c[0x0][0x380] ;  /* 0x00007000ff0477ac */ /* 0x000e620008000c00 */
[----:B------:R-:W2:Y:S01]  /*0030*/  LDCU.64 UR12, c[0x0][0x358] ;  /* 0x00006b00ff0c77ac */ /* 0x000ea20008000a00 */
[----:B-1----:R-:W-:Y:S02]  /*0040*/  UIADD3 UR9, UP0, UPT, UR4, 0x10000, URZ ;  /* 0x0001000004097890 */ /* 0x002fe4000ff1e0ff */
[----:B------:R-:W-:Y:S02]  /*0050*/  UIADD3 UR8, UP1, UPT, UR6, 0x24, URZ ;  /* 0x0000002406087890 */ /* 0x000fe4000ff3e0ff */
[----:B------:R-:W-:Y:S02]  /*0060*/  UIADD3.X UR10, UPT, UPT, URZ, UR5, URZ, UP0, !UPT ;  /* 0x00000005ff0a7290 */ /* 0x000fe400087fe4ff */
[----:B------:R-:W-:Y:S01]  /*0070*/  UIADD3.X UR7, UPT, UPT, URZ, UR7, URZ, UP1, !UPT ;  /* 0x00000007ff077290 */ /* 0x000fe20008ffe4ff */
[----:B--2---:R-:W-:-:S11]  /*0080*/  UMOV UR4, URZ ;  /* 0x000000ff00047c82 */ /* 0x004fd60008000000 */
.L_x_29:
[----:B------:R-:W-:Y:S01]  /*0090*/  UMOV UR6, UR8 ;  /* 0x0000000800067c82 */ /* 0x000fe20008000000 */
[----:B0-----:R-:W-:Y:S01]  /*00a0*/  LEA R8, R0, UR4, 0x7 ;  /* 0x0000000400087c11 */ /* 0x001fe2000f8e38ff */
[----:B------:R-:W-:Y:S01]  /*00b0*/  UIMAD.WIDE.U32 UR14, UR4, 0x900, UR6 ;  /* 0x00000900040e78a5 */ /* 0x000fe2000f8e0006 */
[----:B------:R-:W-:Y:S01]  /*00c0*/  HFMA2 R9, -RZ, RZ, 0, 0 ;  /* 0x00000000ff097431 */ /* 0x000fe200000001ff */
[----:B------:R-:W-:-:S04]  /*00d0*/  UIADD3 UR4, UPT, UPT, UR4, 0x1, URZ ;  /* 0x0000000104047890 */ /* 0x000fc8000fffe0ff */
[----:B------:R-:W-:-:S11]  /*00e0*/  UISETP.NE.AND UP0, UPT, UR4, 0x80, UPT ;  /* 0x000000800400788c */ /* 0x000fd6000bf05270 */
.L_x_28:
[----:B------:R-:W-:Y:S01]  /*00f0*/  IMAD.WIDE.U32 R2, R9, 0x80, RZ ;  /* 0x0000008009027825 */ /* 0x000fe200078e00ff */
[----:B------:R-:W-:-:S03]  /*0100*/  UMOV UR5, URZ ;  /* 0x000000ff00057c82 */ /* 0x000fc60008000000 */
[----:B------:R-:W-:Y:S01]  /*0110*/  IMAD R10, R8, 0x7e, R9 ;  /* 0x0000007e080a7824 */ /* 0x000fe200078e0209 */
[----:B------:R-:W-:Y:S01]  /*0120*/  IADD3 R9, PT, PT, R9, 0x1, RZ ;  /* 0x0000000109097810 */ /* 0x000fe20007ffe0ff */
[----:B------:R-:W-:-:S03]  /*0130*/  IMAD.WIDE.U32 R2, R0, 0x100000, R2 ;  /* 0x0010000000027825 */ /* 0x000fc600078e0002 */
[----:B------:R-:W-:Y:S01]  /*0140*/  ISETP.NE.AND P0, PT, R9, 0x7e, PT ;  /* 0x0000007e0900780c */ /* 0x000fe20003f05270 */
[----:B0-----:R-:W-:-:S12]  /*0150*/  IMAD R10, R10, 0x7e, RZ ;  /* 0x0000007e0a0a7824 */ /* 0x001fd800078e02ff */
.L_x_27:
[----:B------:R-:W-:Y:S01]  /*0160*/  IADD3 R11, P1, PT, R2, UR5, RZ ;  /* 0x00000005020b7c10 */ /* 0x000fe2000ff3e0ff */
[----:B0-----:R-:W-:Y:S01]  /*0170*/  HFMA2 R17, -RZ, RZ, 0, 0 ;  /* 0x00000000ff117431 */ /* 0x001fe200000001ff */
[----:B------:R-:W-:Y:S01]  /*0180*/  MOV R4, UR14 ;  /* 0x0000000e00047c02 */ /* 0x000fe20008000f00 */
[----:B------:R-:W-:Y:S01]  /*0190*/  UMOV UR6, URZ ;  /* 0x000000ff00067c82 */ /* 0x000fe20008000000 */
[----:B------:R-:W-:Y:S02]  /*01a0*/  LEA R13, P2, R11, UR9, 0x2 ;  /* 0x000000090b0d7c11 */ /* 0x000fe4000f8410ff */
[----:B------:R-:W-:Y:S02]  /*01b0*/  IADD3.X R12, PT, PT, RZ, R3, RZ, P1, !PT ;  /* 0x00000003ff0c7210 */ /* 0x000fe40000ffe4ff */
[----:B------:R-:W-:Y:S02]  /*01c0*/  MOV R5, UR15 ;  /* 0x0000000f00057c02 */ /* 0x000fe40008000f00 */
[----:B------:R-:W-:-:S02]  /*01d0*/  MOV R6, UR14 ;  /* 0x0000000e00067c02 */ /* 0x000fc40008000f00 */
[----:B------:R-:W-:Y:S02]  /*01e0*/  MOV R7, UR15 ;  /* 0x0000000f00077c02 */ /* 0x000fe40008000f00 */
[----:B------:R-:W-:Y:S02]  /*01f0*/  MOV R6, R4 ;  /* 0x0000000400067202 */ /* 0x000fe40000000f00 */
[----:B------:R-:W-:-:S07]  /*0200*/  LEA.HI.X R5, R11, UR10, R12, 0x2, P2 ;  /* 0x0000000a0b057c11 */ /* 0x000fce00090f140c */
.L_x_26:
        /* <DEDUP_REMOVED lines=47> */
[----:B------:R0:W5:Y:S01]  /*0500*/  LDG.E R12, desc[UR12][R6.64+0x20] ;  /* 0x0000200c060c7981 */ /* 0x000162000c1e1900 */
[----:B------:R-:W-:Y:S01]  /*0510*/  FFMA R14, R14, R13, R25 ;  /* 0x0000000d0e0e7223 */ /* 0x000fe20000000019 */
[----:B------:R-:W-:-:S03]  /*0520*/  UIADD3 UR6, UPT, UPT, UR6, 0x2, URZ ;  /* 0x0000000206067890 */ /* 0x000fc6000fffe0ff */
[----:B------:R-:W-:Y:S01]  /*0530*/  FFMA R14, R23, R24, R14 ;  /* 0x00000018170e7223 */ /* 0x000fe2000000000e */
[----:B------:R-:W-:-:S03]  /*0540*/  UISETP.NE.AND UP1, UPT, UR6, 0x40, UPT ;  /* 0x000000400600788c */ /* 0x000fc6000bf25270 */
[----:B------:R-:W-:Y:S01]  /*0550*/  FFMA R14, R21, R22, R14 ;  /* 0x00000016150e7223 */ /* 0x000fe2000000000e */
[----:B------:R-:W-:Y:S02]  /*0560*/  IADD3 R13, P1, PT, R4, 0x20000, RZ ;  /* 0x00020000040d7810 */ /* 0x000fe40007f3e0ff */
[----:B0-----:R-:W-:Y:S02]  /*0570*/  IADD3 R6, P2, PT, R6, 0x48, RZ ;  /* 0x0000004806067810 */ /* 0x001fe40007f5e0ff */
[----:B------:R-:W-:Y:S02]  /*0580*/  IADD3.X R5, PT, PT, RZ, R5, RZ, P1, !PT ;  /* 0x00000005ff057210 */ /* 0x000fe40000ffe4ff */
[----:B------:R-:W-:Y:S01]  /*0590*/  IADD3.X R7, PT, PT, RZ, R7, RZ, P2, !PT ;  /* 0x00000007ff077210 */ /* 0x000fe200017fe4ff */
[----:B--2---:R-:W-:-:S04]  /*05a0*/  FFMA R14, R19, R20, R14 ;  /* 0x00000014130e7223 */ /* 0x004fc8000000000e */
[----:B---3--:R-:W-:-:S04]  /*05b0*/  FFMA R17, R17, R18, R14 ;  /* 0x0000001211117223 */ /* 0x008fc8000000000e */
[----:B----4-:R-:W-:-:S04]  /*05c0*/  FFMA R16, R16, R15, R17 ;  /* 0x0000000f10107223 */ /* 0x010fc80000000011 */
[----:B-----5:R-:W-:Y:S01]  /*05d0*/  FFMA R17, R11, R12, R16 ;  /* 0x0000000c0b117223 */ /* 0x020fe20000000010 */
        /* <DEDUP_REMOVED lines=9> */
[----:B------:R-:W-:Y:S05]  /*0670*/  BRA.U UP0, `(.L_x_29) ;  /* 0xfffffff900847547 */ /* 0x000fea000b83ffff */
[----:B------:R-:W-:Y:S05]  /*0680*/  EXIT ;  /* 0x000000000000794d */ /* 0x000fea0003800000 */
.L_x_30:
        /* <DEDUP_REMOVED lines=15> */
.L_x_38:


//--------------------- .nv.shared._Z29conv_gpu_kernel_matrix_sharedPfS_S_ --------------------------
	.section	.nv.shared._Z29conv_gpu_kernel_matrix_sharedPfS_S_,"aw",@nobits
	.sectionflags	@""
	.align	4
.nv.shared._Z29conv_gpu_kernel_matrix_sharedPfS_S_:
	.zero		9216


//--------------------- .nv.shared.reserved.0     --------------------------
	.section	.nv.shared.reserved.0,"aw",@nobits
	.weak		__nv_reservedSMEM_offset_0_alias
	.size		__nv_reservedSMEM_offset_0_alias, 0, 64
	.other		__nv_reservedSMEM_offset_0_alias,@"STO_CUDA_RESERVED_SHARED STV_DEFAULT"
__nv_reservedSMEM_offset_0_alias:
	.zero		0
	.zero		64


//--------------------- .nv.constant0._Z29conv_gpu_kernel_matrix_sharedPfS_S_ --------------------------
	.section	.nv.constant0._Z29conv_gpu_kernel_matrix_sharedPfS_S_,"a",@progbits
	.sectionflags	@""
	.align	4
.nv.constant0._Z29conv_gpu_kernel_matrix_sharedPfS_S_:
	.zero		920


//--------------------- .nv.constant0._Z26conv_gpu_kernel_matrix_colPfS_S_ --------------------------
	.section	.nv.constant0._Z26conv_gpu_kernel_matrix_colPfS_S_,"a",@progbits
	.sectionflags	@""
	.align	4
.nv.constant0._Z26conv_gpu_kernel_matrix_colPfS_S_:
	.zero		920


//--------------------- .nv.constant0._Z30conv_gpu_kernel_matrix_channelPfS_S_ --------------------------
	.section	.nv.constant0._Z30conv_gpu_kernel_matrix_channelPfS_S_,"a",@progbits
	.sectionflags	@""
	.align	4
.nv.constant0._Z30conv_gpu_kernel_matrix_channelPfS_S_:
	.zero		920


//--------------------- .nv.constant0._Z36conv_gpu_kernel_matrix_single_threadPfS_S_ --------------------------
	.section	.nv.constant0._Z36conv_gpu_kernel_matrix_single_threadPfS_S_,"a",@progbits
	.sectionflags	@""
	.align	4
.nv.constant0._Z36conv_gpu_kernel_matrix_single_threadPfS_S_:
	.zero		920


//--------------------- .nv.constant0._Z19conv_gpu_col_kernelPfS_S_ --------------------------
	.section	.nv.constant0._Z19conv_gpu_col_kernelPfS_S_,"a",@progbits
	.sectionflags	@""
	.align	4
.nv.constant0._Z19conv_gpu_col_kernelPfS_S_:
	.zero		920


//--------------------- .nv.constant0._Z23conv_gpu_channel_kernelPfS_S_ --------------------------
	.section	.nv.constant0._Z23conv_gpu_channel_kernelPfS_S_,"a",@progbits
	.sectionflags	@""
	.align	4
.nv.constant0._Z23conv_gpu_channel_kernelPfS_S_:
	.zero		920


//--------------------- .nv.constant0._Z22conv_gpu_single_kernelPfS_S_ --------------------------
	.section	.nv.constant0._Z22conv_gpu_single_kernelPfS_S_,"a",@progbits
	.sectionflags	@""
	.align	4
.nv.constant0._Z22conv_gpu_single_kernelPfS_S_:
	.zero		920


//--------------------- .nv.constant0._Z22conv_gpu_sample_kernelPfS_S_ --------------------------
	.section	.nv.constant0._Z22conv_gpu_sample_kernelPfS_S_,"a",@progbits
	.sectionflags	@""
	.align	4
.nv.constant0._Z22conv_gpu_sample_kernelPfS_S_:
	.zero		920


//--------------------- SYMBOLS --------------------------

	.type		.nv.reservedSmem.offset0,@object
	.size		.nv.reservedSmem.offset0,0x4
	.type		.nv.reservedSmem.cap,@object
	.size		.nv.reservedSmem.cap,0x4
